//
// Generated by NVIDIA NVVM Compiler
//
// Compiler Build ID: CL-36424714
// Cuda compilation tools, release 13.0, V13.0.88
// Based on NVVM 20.0.0
//

.version 9.0
.target sm_100
.address_size 64

	// .globl	bitwise_and_u8
.global .align 1 .b8 _ZN34_INTERNAL_3a47cb57_4_k_cu_2035d1024cuda3std3__45__cpo5beginE[1];
.global .align 1 .b8 _ZN34_INTERNAL_3a47cb57_4_k_cu_2035d1024cuda3std3__45__cpo3endE[1];
.global .align 1 .b8 _ZN34_INTERNAL_3a47cb57_4_k_cu_2035d1024cuda3std3__45__cpo6cbeginE[1];
.global .align 1 .b8 _ZN34_INTERNAL_3a47cb57_4_k_cu_2035d1024cuda3std3__45__cpo4cendE[1];
.global .align 1 .b8 _ZN34_INTERNAL_3a47cb57_4_k_cu_2035d1024cuda3std3__45__cpo6rbeginE[1];
.global .align 1 .b8 _ZN34_INTERNAL_3a47cb57_4_k_cu_2035d1024cuda3std3__45__cpo4rendE[1];
.global .align 1 .b8 _ZN34_INTERNAL_3a47cb57_4_k_cu_2035d1024cuda3std3__45__cpo7crbeginE[1];
.global .align 1 .b8 _ZN34_INTERNAL_3a47cb57_4_k_cu_2035d1024cuda3std3__45__cpo5crendE[1];
.global .align 1 .b8 _ZN34_INTERNAL_3a47cb57_4_k_cu_2035d1024cuda3std3__436_GLOBAL__N__3a47cb57_4_k_cu_2035d1026ignoreE[1];
.global .align 1 .b8 _ZN34_INTERNAL_3a47cb57_4_k_cu_2035d1024cuda3std3__419piecewise_constructE[1];
.global .align 1 .b8 _ZN34_INTERNAL_3a47cb57_4_k_cu_2035d1024cuda3std3__48in_placeE[1];
.global .align 1 .b8 _ZN34_INTERNAL_3a47cb57_4_k_cu_2035d1024cuda3std3__420unreachable_sentinelE[1];
.global .align 1 .b8 _ZN34_INTERNAL_3a47cb57_4_k_cu_2035d1024cuda3std3__47nulloptE[1];
.global .align 1 .b8 _ZN34_INTERNAL_3a47cb57_4_k_cu_2035d1024cuda3std3__48unexpectE[1];
.global .align 1 .b8 _ZN34_INTERNAL_3a47cb57_4_k_cu_2035d1024cuda3std6ranges3__45__cpo4swapE[1];
.global .align 1 .b8 _ZN34_INTERNAL_3a47cb57_4_k_cu_2035d1024cuda3std6ranges3__45__cpo9iter_moveE[1];
.global .align 1 .b8 _ZN34_INTERNAL_3a47cb57_4_k_cu_2035d1024cuda3std6ranges3__45__cpo5beginE[1];
.global .align 1 .b8 _ZN34_INTERNAL_3a47cb57_4_k_cu_2035d1024cuda3std6ranges3__45__cpo3endE[1];
.global .align 1 .b8 _ZN34_INTERNAL_3a47cb57_4_k_cu_2035d1024cuda3std6ranges3__45__cpo6cbeginE[1];
.global .align 1 .b8 _ZN34_INTERNAL_3a47cb57_4_k_cu_2035d1024cuda3std6ranges3__45__cpo4cendE[1];
.global .align 1 .b8 _ZN34_INTERNAL_3a47cb57_4_k_cu_2035d1024cuda3std6ranges3__45__cpo7advanceE[1];
.global .align 1 .b8 _ZN34_INTERNAL_3a47cb57_4_k_cu_2035d1024cuda3std6ranges3__45__cpo9iter_swapE[1];
.global .align 1 .b8 _ZN34_INTERNAL_3a47cb57_4_k_cu_2035d1024cuda3std6ranges3__45__cpo4nextE[1];
.global .align 1 .b8 _ZN34_INTERNAL_3a47cb57_4_k_cu_2035d1024cuda3std6ranges3__45__cpo4prevE[1];
.global .align 1 .b8 _ZN34_INTERNAL_3a47cb57_4_k_cu_2035d1024cuda3std6ranges3__45__cpo4dataE[1];
.global .align 1 .b8 _ZN34_INTERNAL_3a47cb57_4_k_cu_2035d1024cuda3std6ranges3__45__cpo5cdataE[1];
.global .align 1 .b8 _ZN34_INTERNAL_3a47cb57_4_k_cu_2035d1024cuda3std6ranges3__45__cpo4sizeE[1];
.global .align 1 .b8 _ZN34_INTERNAL_3a47cb57_4_k_cu_2035d1024cuda3std6ranges3__45__cpo5ssizeE[1];
.global .align 1 .b8 _ZN34_INTERNAL_3a47cb57_4_k_cu_2035d1024cuda3std6ranges3__45__cpo8distanceE[1];
.global .align 1 .b8 _ZN34_INTERNAL_3a47cb57_4_k_cu_2035d1026thrust24THRUST_300001_SM_1000_NS6system6detail10sequential3seqE[1];
.global .align 1 .b8 _ZN34_INTERNAL_3a47cb57_4_k_cu_2035d1026thrust24THRUST_300001_SM_1000_NS12placeholders2_1E[1];
.global .align 1 .b8 _ZN34_INTERNAL_3a47cb57_4_k_cu_2035d1026thrust24THRUST_300001_SM_1000_NS12placeholders2_2E[1];
.global .align 1 .b8 _ZN34_INTERNAL_3a47cb57_4_k_cu_2035d1026thrust24THRUST_300001_SM_1000_NS12placeholders2_3E[1];
.global .align 1 .b8 _ZN34_INTERNAL_3a47cb57_4_k_cu_2035d1026thrust24THRUST_300001_SM_1000_NS12placeholders2_4E[1];
.global .align 1 .b8 _ZN34_INTERNAL_3a47cb57_4_k_cu_2035d1026thrust24THRUST_300001_SM_1000_NS12placeholders2_5E[1];
.global .align 1 .b8 _ZN34_INTERNAL_3a47cb57_4_k_cu_2035d1026thrust24THRUST_300001_SM_1000_NS12placeholders2_6E[1];
.global .align 1 .b8 _ZN34_INTERNAL_3a47cb57_4_k_cu_2035d1026thrust24THRUST_300001_SM_1000_NS12placeholders2_7E[1];
.global .align 1 .b8 _ZN34_INTERNAL_3a47cb57_4_k_cu_2035d1026thrust24THRUST_300001_SM_1000_NS12placeholders2_8E[1];
.global .align 1 .b8 _ZN34_INTERNAL_3a47cb57_4_k_cu_2035d1026thrust24THRUST_300001_SM_1000_NS12placeholders2_9E[1];
.global .align 1 .b8 _ZN34_INTERNAL_3a47cb57_4_k_cu_2035d1026thrust24THRUST_300001_SM_1000_NS12placeholders3_10E[1];

.visible .entry bitwise_and_u8(
	.param .u64 .ptr .align 1 bitwise_and_u8_param_0,
	.param .u64 .ptr .align 1 bitwise_and_u8_param_1,
	.param .u64 .ptr .align 1 bitwise_and_u8_param_2,
	.param .u32 bitwise_and_u8_param_3
)
{
	.reg .pred 	%p<2>;
	.reg .b16 	%rs<4>;
	.reg .b32 	%r<6>;
	.reg .b64 	%rd<11>;

	ld.param.u64 	%rd1, [bitwise_and_u8_param_0];
	ld.param.u64 	%rd2, [bitwise_and_u8_param_1];
	ld.param.u64 	%rd3, [bitwise_and_u8_param_2];
	ld.param.u32 	%r2, [bitwise_and_u8_param_3];
	mov.u32 	%r3, %ctaid.x;
	mov.u32 	%r4, %ntid.x;
	mov.u32 	%r5, %tid.x;
	mad.lo.s32 	%r1, %r3, %r4, %r5;
	setp.ge.u32 	%p1, %r1, %r2;
	@%p1 bra 	$L__BB0_2;
	cvta.to.global.u64 	%rd4, %rd1;
	cvta.to.global.u64 	%rd5, %rd2;
	cvta.to.global.u64 	%rd6, %rd3;
	cvt.s64.s32 	%rd7, %r1;
	add.s64 	%rd8, %rd4, %rd7;
	ld.global.u8 	%rs1, [%rd8];
	add.s64 	%rd9, %rd5, %rd7;
	ld.global.u8 	%rs2, [%rd9];
	and.b16  	%rs3, %rs2, %rs1;
	add.s64 	%rd10, %rd6, %rd7;
	st.global.u8 	[%rd10], %rs3;
$L__BB0_2:
	ret;

}
	// .globl	bitwise_and_u32
.visible .entry bitwise_and_u32(
	.param .u64 .ptr .align 1 bitwise_and_u32_param_0,
	.param .u64 .ptr .align 1 bitwise_and_u32_param_1,
	.param .u64 .ptr .align 1 bitwise_and_u32_param_2,
	.param .u32 bitwise_and_u32_param_3
)
{
	.reg .pred 	%p<2>;
	.reg .b32 	%r<9>;
	.reg .b64 	%rd<11>;

	ld.param.u64 	%rd1, [bitwise_and_u32_param_0];
	ld.param.u64 	%rd2, [bitwise_and_u32_param_1];
	ld.param.u64 	%rd3, [bitwise_and_u32_param_2];
	ld.param.u32 	%r2, [bitwise_and_u32_param_3];
	mov.u32 	%r3, %ctaid.x;
	mov.u32 	%r4, %ntid.x;
	mov.u32 	%r5, %tid.x;
	mad.lo.s32 	%r1, %r3, %r4, %r5;
	setp.ge.u32 	%p1, %r1, %r2;
	@%p1 bra 	$L__BB1_2;
	cvta.to.global.u64 	%rd4, %rd1;
	cvta.to.global.u64 	%rd5, %rd2;
	cvta.to.global.u64 	%rd6, %rd3;
	mul.wide.s32 	%rd7, %r1, 4;
	add.s64 	%rd8, %rd4, %rd7;
	ld.global.u32 	%r6, [%rd8];
	add.s64 	%rd9, %rd5, %rd7;
	ld.global.u32 	%r7, [%rd9];
	and.b32  	%r8, %r7, %r6;
	add.s64 	%rd10, %rd6, %rd7;
	st.global.u32 	[%rd10], %r8;
$L__BB1_2:
	ret;

}
	// .globl	bitwise_and_i64
.visible .entry bitwise_and_i64(
	.param .u64 .ptr .align 1 bitwise_and_i64_param_0,
	.param .u64 .ptr .align 1 bitwise_and_i64_param_1,
	.param .u64 .ptr .align 1 bitwise_and_i64_param_2,
	.param .u32 bitwise_and_i64_param_3
)
{
	.reg .pred 	%p<2>;
	.reg .b32 	%r<6>;
	.reg .b64 	%rd<14>;

	ld.param.u64 	%rd1, [bitwise_and_i64_param_0];
	ld.param.u64 	%rd2, [bitwise_and_i64_param_1];
	ld.param.u64 	%rd3, [bitwise_and_i64_param_2];
	ld.param.u32 	%r2, [bitwise_and_i64_param_3];
	mov.u32 	%r3, %ctaid.x;
	mov.u32 	%r4, %ntid.x;
	mov.u32 	%r5, %tid.x;
	mad.lo.s32 	%r1, %r3, %r4, %r5;
	setp.ge.u32 	%p1, %r1, %r2;
	@%p1 bra 	$L__BB2_2;
	cvta.to.global.u64 	%rd4, %rd1;
	cvta.to.global.u64 	%rd5, %rd2;
	cvta.to.global.u64 	%rd6, %rd3;
	mul.wide.s32 	%rd7, %r1, 8;
	add.s64 	%rd8, %rd4, %rd7;
	ld.global.u64 	%rd9, [%rd8];
	add.s64 	%rd10, %rd5, %rd7;
	ld.global.u64 	%rd11, [%rd10];
	and.b64  	%rd12, %rd11, %rd9;
	add.s64 	%rd13, %rd6, %rd7;
	st.global.u64 	[%rd13], %rd12;
$L__BB2_2:
	ret;

}
	// .globl	bitwise_or_u8
.visible .entry bitwise_or_u8(
	.param .u64 .ptr .align 1 bitwise_or_u8_param_0,
	.param .u64 .ptr .align 1 bitwise_or_u8_param_1,
	.param .u64 .ptr .align 1 bitwise_or_u8_param_2,
	.param .u32 bitwise_or_u8_param_3
)
{
	.reg .pred 	%p<2>;
	.reg .b16 	%rs<4>;
	.reg .b32 	%r<6>;
	.reg .b64 	%rd<11>;

	ld.param.u64 	%rd1, [bitwise_or_u8_param_0];
	ld.param.u64 	%rd2, [bitwise_or_u8_param_1];
	ld.param.u64 	%rd3, [bitwise_or_u8_param_2];
	ld.param.u32 	%r2, [bitwise_or_u8_param_3];
	mov.u32 	%r3, %ctaid.x;
	mov.u32 	%r4, %ntid.x;
	mov.u32 	%r5, %tid.x;
	mad.lo.s32 	%r1, %r3, %r4, %r5;
	setp.ge.u32 	%p1, %r1, %r2;
	@%p1 bra 	$L__BB3_2;
	cvta.to.global.u64 	%rd4, %rd1;
	cvta.to.global.u64 	%rd5, %rd2;
	cvta.to.global.u64 	%rd6, %rd3;
	cvt.s64.s32 	%rd7, %r1;
	add.s64 	%rd8, %rd4, %rd7;
	ld.global.u8 	%rs1, [%rd8];
	add.s64 	%rd9, %rd5, %rd7;
	ld.global.u8 	%rs2, [%rd9];
	or.b16  	%rs3, %rs2, %rs1;
	add.s64 	%rd10, %rd6, %rd7;
	st.global.u8 	[%rd10], %rs3;
$L__BB3_2:
	ret;

}
	// .globl	bitwise_or_u32
.visible .entry bitwise_or_u32(
	.param .u64 .ptr .align 1 bitwise_or_u32_param_0,
	.param .u64 .ptr .align 1 bitwise_or_u32_param_1,
	.param .u64 .ptr .align 1 bitwise_or_u32_param_2,
	.param .u32 bitwise_or_u32_param_3
)
{
	.reg .pred 	%p<2>;
	.reg .b32 	%r<9>;
	.reg .b64 	%rd<11>;

	ld.param.u64 	%rd1, [bitwise_or_u32_param_0];
	ld.param.u64 	%rd2, [bitwise_or_u32_param_1];
	ld.param.u64 	%rd3, [bitwise_or_u32_param_2];
	ld.param.u32 	%r2, [bitwise_or_u32_param_3];
	mov.u32 	%r3, %ctaid.x;
	mov.u32 	%r4, %ntid.x;
	mov.u32 	%r5, %tid.x;
	mad.lo.s32 	%r1, %r3, %r4, %r5;
	setp.ge.u32 	%p1, %r1, %r2;
	@%p1 bra 	$L__BB4_2;
	cvta.to.global.u64 	%rd4, %rd1;
	cvta.to.global.u64 	%rd5, %rd2;
	cvta.to.global.u64 	%rd6, %rd3;
	mul.wide.s32 	%rd7, %r1, 4;
	add.s64 	%rd8, %rd4, %rd7;
	ld.global.u32 	%r6, [%rd8];
	add.s64 	%rd9, %rd5, %rd7;
	ld.global.u32 	%r7, [%rd9];
	or.b32  	%r8, %r7, %r6;
	add.s64 	%rd10, %rd6, %rd7;
	st.global.u32 	[%rd10], %r8;
$L__BB4_2:
	ret;

}
	// .globl	bitwise_or_i64
.visible .entry bitwise_or_i64(
	.param .u64 .ptr .align 1 bitwise_or_i64_param_0,
	.param .u64 .ptr .align 1 bitwise_or_i64_param_1,
	.param .u64 .ptr .align 1 bitwise_or_i64_param_2,
	.param .u32 bitwise_or_i64_param_3
)
{
	.reg .pred 	%p<2>;
	.reg .b32 	%r<6>;
	.reg .b64 	%rd<14>;

	ld.param.u64 	%rd1, [bitwise_or_i64_param_0];
	ld.param.u64 	%rd2, [bitwise_or_i64_param_1];
	ld.param.u64 	%rd3, [bitwise_or_i64_param_2];
	ld.param.u32 	%r2, [bitwise_or_i64_param_3];
	mov.u32 	%r3, %ctaid.x;
	mov.u32 	%r4, %ntid.x;
	mov.u32 	%r5, %tid.x;
	mad.lo.s32 	%r1, %r3, %r4, %r5;
	setp.ge.u32 	%p1, %r1, %r2;
	@%p1 bra 	$L__BB5_2;
	cvta.to.global.u64 	%rd4, %rd1;
	cvta.to.global.u64 	%rd5, %rd2;
	cvta.to.global.u64 	%rd6, %rd3;
	mul.wide.s32 	%rd7, %r1, 8;
	add.s64 	%rd8, %rd4, %rd7;
	ld.global.u64 	%rd9, [%rd8];
	add.s64 	%rd10, %rd5, %rd7;
	ld.global.u64 	%rd11, [%rd10];
	or.b64  	%rd12, %rd11, %rd9;
	add.s64 	%rd13, %rd6, %rd7;
	st.global.u64 	[%rd13], %rd12;
$L__BB5_2:
	ret;

}
	// .globl	bitwise_xor_u8
.visible .entry bitwise_xor_u8(
	.param .u64 .ptr .align 1 bitwise_xor_u8_param_0,
	.param .u64 .ptr .align 1 bitwise_xor_u8_param_1,
	.param .u64 .ptr .align 1 bitwise_xor_u8_param_2,
	.param .u32 bitwise_xor_u8_param_3
)
{
	.reg .pred 	%p<2>;
	.reg .b16 	%rs<4>;
	.reg .b32 	%r<6>;
	.reg .b64 	%rd<11>;

	ld.param.u64 	%rd1, [bitwise_xor_u8_param_0];
	ld.param.u64 	%rd2, [bitwise_xor_u8_param_1];
	ld.param.u64 	%rd3, [bitwise_xor_u8_param_2];
	ld.param.u32 	%r2, [bitwise_xor_u8_param_3];
	mov.u32 	%r3, %ctaid.x;
	mov.u32 	%r4, %ntid.x;
	mov.u32 	%r5, %tid.x;
	mad.lo.s32 	%r1, %r3, %r4, %r5;
	setp.ge.u32 	%p1, %r1, %r2;
	@%p1 bra 	$L__BB6_2;
	cvta.to.global.u64 	%rd4, %rd1;
	cvta.to.global.u64 	%rd5, %rd2;
	cvta.to.global.u64 	%rd6, %rd3;
	cvt.s64.s32 	%rd7, %r1;
	add.s64 	%rd8, %rd4, %rd7;
	ld.global.u8 	%rs1, [%rd8];
	add.s64 	%rd9, %rd5, %rd7;
	ld.global.u8 	%rs2, [%rd9];
	xor.b16  	%rs3, %rs2, %rs1;
	add.s64 	%rd10, %rd6, %rd7;
	st.global.u8 	[%rd10], %rs3;
$L__BB6_2:
	ret;

}
	// .globl	bitwise_xor_u32
.visible .entry bitwise_xor_u32(
	.param .u64 .ptr .align 1 bitwise_xor_u32_param_0,
	.param .u64 .ptr .align 1 bitwise_xor_u32_param_1,
	.param .u64 .ptr .align 1 bitwise_xor_u32_param_2,
	.param .u32 bitwise_xor_u32_param_3
)
{
	.reg .pred 	%p<2>;
	.reg .b32 	%r<9>;
	.reg .b64 	%rd<11>;

	ld.param.u64 	%rd1, [bitwise_xor_u32_param_0];
	ld.param.u64 	%rd2, [bitwise_xor_u32_param_1];
	ld.param.u64 	%rd3, [bitwise_xor_u32_param_2];
	ld.param.u32 	%r2, [bitwise_xor_u32_param_3];
	mov.u32 	%r3, %ctaid.x;
	mov.u32 	%r4, %ntid.x;
	mov.u32 	%r5, %tid.x;
	mad.lo.s32 	%r1, %r3, %r4, %r5;
	setp.ge.u32 	%p1, %r1, %r2;
	@%p1 bra 	$L__BB7_2;
	cvta.to.global.u64 	%rd4, %rd1;
	cvta.to.global.u64 	%rd5, %rd2;
	cvta.to.global.u64 	%rd6, %rd3;
	mul.wide.s32 	%rd7, %r1, 4;
	add.s64 	%rd8, %rd4, %rd7;
	ld.global.u32 	%r6, [%rd8];
	add.s64 	%rd9, %rd5, %rd7;
	ld.global.u32 	%r7, [%rd9];
	xor.b32  	%r8, %r7, %r6;
	add.s64 	%rd10, %rd6, %rd7;
	st.global.u32 	[%rd10], %r8;
$L__BB7_2:
	ret;

}
	// .globl	bitwise_xor_i64
.visible .entry bitwise_xor_i64(
	.param .u64 .ptr .align 1 bitwise_xor_i64_param_0,
	.param .u64 .ptr .align 1 bitwise_xor_i64_param_1,
	.param .u64 .ptr .align 1 bitwise_xor_i64_param_2,
	.param .u32 bitwise_xor_i64_param_3
)
{
	.reg .pred 	%p<2>;
	.reg .b32 	%r<6>;
	.reg .b64 	%rd<14>;

	ld.param.u64 	%rd1, [bitwise_xor_i64_param_0];
	ld.param.u64 	%rd2, [bitwise_xor_i64_param_1];
	ld.param.u64 	%rd3, [bitwise_xor_i64_param_2];
	ld.param.u32 	%r2, [bitwise_xor_i64_param_3];
	mov.u32 	%r3, %ctaid.x;
	mov.u32 	%r4, %ntid.x;
	mov.u32 	%r5, %tid.x;
	mad.lo.s32 	%r1, %r3, %r4, %r5;
	setp.ge.u32 	%p1, %r1, %r2;
	@%p1 bra 	$L__BB8_2;
	cvta.to.global.u64 	%rd4, %rd1;
	cvta.to.global.u64 	%rd5, %rd2;
	cvta.to.global.u64 	%rd6, %rd3;
	mul.wide.s32 	%rd7, %r1, 8;
	add.s64 	%rd8, %rd4, %rd7;
	ld.global.u64 	%rd9, [%rd8];
	add.s64 	%rd10, %rd5, %rd7;
	ld.global.u64 	%rd11, [%rd10];
	xor.b64  	%rd12, %rd11, %rd9;
	add.s64 	%rd13, %rd6, %rd7;
	st.global.u64 	[%rd13], %rd12;
$L__BB8_2:
	ret;

}
	// .globl	_ZN3cub18CUB_300001_SM_10006detail11EmptyKernelIvEEvv
.visible .entry _ZN3cub18CUB_300001_SM_10006detail11EmptyKernelIvEEvv()
{


	ret;

}


// ===== COMPILED SASS (sm_100) =====

	.target	sm_100

	.elftype	@"ET_EXEC"


//--------------------- .note.nv.tkinfo           --------------------------
	.section	.note.nv.tkinfo,"",@"SHT_NOTE"
	.sectionflags	@"SHF_NOTE_NV_TKINFO"
	.tkinfo
        /*0018*/ 	.word	0x00000002
        /*0030*/ 	.string	""
        /*0030*/ 	.string	"ptxas"
        /*0030*/ 	.string	"Cuda compilation tools, release 13.0, V13.0.88"
        /*0030*/ 	.string	"Build cuda_13.0.r13.0/compiler.36424714_0"
        /*0030*/ 	.string	"-arch sm_100 -m 64 "



//--------------------- .note.nv.cuinfo           --------------------------
	.section	.note.nv.cuinfo,"",@"SHT_NOTE"
	.sectionflags	@"SHF_NOTE_NV_CUINFO"
        /*0018*/ 	.short	0x0002
        /*001a*/ 	.short	0x0064
        /*001c*/ 	.short	0x0082
	.zero		2


//--------------------- .nv.info                  --------------------------
	.section	.nv.info,"",@"SHT_CUDA_INFO"
	.align	4


	//----- nvinfo : EIATTR_REGCOUNT
	.align		4
        /*0000*/ 	.byte	0x04, 0x2f
        /*0002*/ 	.short	(.L_41 - .L_40)
	.align		4
.L_40:
        /*0004*/ 	.word	index@(bitwise_and_u8)
        /*0008*/ 	.word	0x0000000c


	//----- nvinfo : EIATTR_FRAME_SIZE
	.align		4
.L_41:
        /*000c*/ 	.byte	0x04, 0x11
        /*000e*/ 	.short	(.L_43 - .L_42)
	.align		4
.L_42:
        /*0010*/ 	.word	index@(bitwise_and_u8)
        /*0014*/ 	.word	0x00000000


	//----- nvinfo : EIATTR_REGCOUNT
	.align		4
.L_43:
        /*0018*/ 	.byte	0x04, 0x2f
        /*001a*/ 	.short	(.L_45 - .L_44)
	.align		4
.L_44:
        /*001c*/ 	.word	index@(bitwise_and_u32)
        /*0020*/ 	.word	0x0000000c


	//----- nvinfo : EIATTR_FRAME_SIZE
	.align		4
.L_45:
        /*0024*/ 	.byte	0x04, 0x11
        /*0026*/ 	.short	(.L_47 - .L_46)
	.align		4
.L_46:
        /*0028*/ 	.word	index@(bitwise_and_u32)
        /*002c*/ 	.word	0x00000000


	//----- nvinfo : EIATTR_REGCOUNT
	.align		4
.L_47:
        /*0030*/ 	.byte	0x04, 0x2f
        /*0032*/ 	.short	(.L_49 - .L_48)
	.align		4
.L_48:
        /*0034*/ 	.word	index@(bitwise_and_i64)
        /*0038*/ 	.word	0x0000000e


	//----- nvinfo : EIATTR_FRAME_SIZE
	.align		4
.L_49:
        /*003c*/ 	.byte	0x04, 0x11
        /*003e*/ 	.short	(.L_51 - .L_50)
	.align		4
.L_50:
        /*0040*/ 	.word	index@(bitwise_and_i64)
        /*0044*/ 	.word	0x00000000


	//----- nvinfo : EIATTR_REGCOUNT
	.align		4
.L_51:
        /*0048*/ 	.byte	0x04, 0x2f
        /*004a*/ 	.short	(.L_53 - .L_52)
	.align		4
.L_52:
        /*004c*/ 	.word	index@(bitwise_or_u8)
        /*0050*/ 	.word	0x0000000c


	//----- nvinfo : EIATTR_FRAME_SIZE
	.align		4
.L_53:
        /*0054*/ 	.byte	0x04, 0x11
        /*0056*/ 	.short	(.L_55 - .L_54)
	.align		4
.L_54:
        /*0058*/ 	.word	index@(bitwise_or_u8)
        /*005c*/ 	.word	0x00000000


	//----- nvinfo : EIATTR_REGCOUNT
	.align		4
.L_55:
        /*0060*/ 	.byte	0x04, 0x2f
        /*0062*/ 	.short	(.L_57 - .L_56)
	.align		4
.L_56:
        /*0064*/ 	.word	index@(bitwise_or_u32)
        /*0068*/ 	.word	0x0000000c


	//----- nvinfo : EIATTR_FRAME_SIZE
	.align		4
.L_57:
        /*006c*/ 	.byte	0x04, 0x11
        /*006e*/ 	.short	(.L_59 - .L_58)
	.align		4
.L_58:
        /*0070*/ 	.word	index@(bitwise_or_u32)
        /*0074*/ 	.word	0x00000000


	//----- nvinfo : EIATTR_REGCOUNT
	.align		4
.L_59:
        /*0078*/ 	.byte	0x04, 0x2f
        /*007a*/ 	.short	(.L_61 - .L_60)
	.align		4
.L_60:
        /*007c*/ 	.word	index@(bitwise_or_i64)
        /*0080*/ 	.word	0x0000000e


	//----- nvinfo : EIATTR_FRAME_SIZE
	.align		4
.L_61:
        /*0084*/ 	.byte	0x04, 0x11
        /*0086*/ 	.short	(.L_63 - .L_62)
	.align		4
.L_62:
        /*0088*/ 	.word	index@(bitwise_or_i64)
        /*008c*/ 	.word	0x00000000


	//----- nvinfo : EIATTR_REGCOUNT
	.align		4
.L_63:
        /*0090*/ 	.byte	0x04, 0x2f
        /*0092*/ 	.short	(.L_65 - .L_64)
	.align		4
.L_64:
        /*0094*/ 	.word	index@(bitwise_xor_u8)
        /*0098*/ 	.word	0x0000000c


	//----- nvinfo : EIATTR_FRAME_SIZE
	.align		4
.L_65:
        /*009c*/ 	.byte	0x04, 0x11
        /*009e*/ 	.short	(.L_67 - .L_66)
	.align		4
.L_66:
        /*00a0*/ 	.word	index@(bitwise_xor_u8)
        /*00a4*/ 	.word	0x00000000


	//----- nvinfo : EIATTR_REGCOUNT
	.align		4
.L_67:
        /*00a8*/ 	.byte	0x04, 0x2f
        /*00aa*/ 	.short	(.L_69 - .L_68)
	.align		4
.L_68:
        /*00ac*/ 	.word	index@(bitwise_xor_u32)
        /*00b0*/ 	.word	0x0000000c


	//----- nvinfo : EIATTR_FRAME_SIZE
	.align		4
.L_69:
        /*00b4*/ 	.byte	0x04, 0x11
        /*00b6*/ 	.short	(.L_71 - .L_70)
	.align		4
.L_70:
        /*00b8*/ 	.word	index@(bitwise_xor_u32)
        /*00bc*/ 	.word	0x00000000


	//----- nvinfo : EIATTR_REGCOUNT
	.align		4
.L_71:
        /*00c0*/ 	.byte	0x04, 0x2f
        /*00c2*/ 	.short	(.L_73 - .L_72)
	.align		4
.L_72:
        /*00c4*/ 	.word	index@(bitwise_xor_i64)
        /*00c8*/ 	.word	0x0000000e


	//----- nvinfo : EIATTR_FRAME_SIZE
	.align		4
.L_73:
        /*00cc*/ 	.byte	0x04, 0x11
        /*00ce*/ 	.short	(.L_75 - .L_74)
	.align		4
.L_74:
        /*00d0*/ 	.word	index@(bitwise_xor_i64)
        /*00d4*/ 	.word	0x00000000


	//----- nvinfo : EIATTR_REGCOUNT
	.align		4
.L_75:
        /*00d8*/ 	.byte	0x04, 0x2f
        /*00da*/ 	.short	(.L_77 - .L_76)
	.align		4
.L_76:
        /*00dc*/ 	.word	index@(_ZN3cub18CUB_300001_SM_10006detail11EmptyKernelIvEEvv)
        /*00e0*/ 	.word	0x00000004


	//----- nvinfo : EIATTR_FRAME_SIZE
	.align		4
.L_77:
        /*00e4*/ 	.byte	0x04, 0x11
        /*00e6*/ 	.short	(.L_79 - .L_78)
	.align		4
.L_78:
        /*00e8*/ 	.word	index@(_ZN3cub18CUB_300001_SM_10006detail11EmptyKernelIvEEvv)
        /*00ec*/ 	.word	0x00000000


	//----- nvinfo : EIATTR_MIN_STACK_SIZE
	.align		4
.L_79:
        /*00f0*/ 	.byte	0x04, 0x12
        /*00f2*/ 	.short	(.L_81 - .L_80)
	.align		4
.L_80:
        /*00f4*/ 	.word	index@(_ZN3cub18CUB_300001_SM_10006detail11EmptyKernelIvEEvv)
        /*00f8*/ 	.word	0x00000000


	//----- nvinfo : EIATTR_MIN_STACK_SIZE
	.align		4
.L_81:
        /*00fc*/ 	.byte	0x04, 0x12
        /*00fe*/ 	.short	(.L_83 - .L_82)
	.align		4
.L_82:
        /*0100*/ 	.word	index@(bitwise_xor_i64)
        /*0104*/ 	.word	0x00000000


	//----- nvinfo : EIATTR_MIN_STACK_SIZE
	.align		4
.L_83:
        /*0108*/ 	.byte	0x04, 0x12
        /*010a*/ 	.short	(.L_85 - .L_84)
	.align		4
.L_84:
        /*010c*/ 	.word	index@(bitwise_xor_u32)
        /*0110*/ 	.word	0x00000000


	//----- nvinfo : EIATTR_MIN_STACK_SIZE
	.align		4
.L_85:
        /*0114*/ 	.byte	0x04, 0x12
        /*0116*/ 	.short	(.L_87 - .L_86)
	.align		4
.L_86:
        /*0118*/ 	.word	index@(bitwise_xor_u8)
        /*011c*/ 	.word	0x00000000


	//----- nvinfo : EIATTR_MIN_STACK_SIZE
	.align		4
.L_87:
        /*0120*/ 	.byte	0x04, 0x12
        /*0122*/ 	.short	(.L_89 - .L_88)
	.align		4
.L_88:
        /*0124*/ 	.word	index@(bitwise_or_i64)
        /*0128*/ 	.word	0x00000000


	//----- nvinfo : EIATTR_MIN_STACK_SIZE
	.align		4
.L_89:
        /*012c*/ 	.byte	0x04, 0x12
        /*012e*/ 	.short	(.L_91 - .L_90)
	.align		4
.L_90:
        /*0130*/ 	.word	index@(bitwise_or_u32)
        /*0134*/ 	.word	0x00000000


	//----- nvinfo : EIATTR_MIN_STACK_SIZE
	.align		4
.L_91:
        /*0138*/ 	.byte	0x04, 0x12
        /*013a*/ 	.short	(.L_93 - .L_92)
	.align		4
.L_92:
        /*013c*/ 	.word	index@(bitwise_or_u8)
        /*0140*/ 	.word	0x00000000


	//----- nvinfo : EIATTR_MIN_STACK_SIZE
	.align		4
.L_93:
        /*0144*/ 	.byte	0x04, 0x12
        /*0146*/ 	.short	(.L_95 - .L_94)
	.align		4
.L_94:
        /*0148*/ 	.word	index@(bitwise_and_i64)
        /*014c*/ 	.word	0x00000000


	//----- nvinfo : EIATTR_MIN_STACK_SIZE
	.align		4
.L_95:
        /*0150*/ 	.byte	0x04, 0x12
        /*0152*/ 	.short	(.L_97 - .L_96)
	.align		4
.L_96:
        /*0154*/ 	.word	index@(bitwise_and_u32)
        /*0158*/ 	.word	0x00000000


	//----- nvinfo : EIATTR_MIN_STACK_SIZE
	.align		4
.L_97:
        /*015c*/ 	.byte	0x04, 0x12
        /*015e*/ 	.short	(.L_99 - .L_98)
	.align		4
.L_98:
        /*0160*/ 	.word	index@(bitwise_and_u8)
        /*0164*/ 	.word	0x00000000
.L_99:


//--------------------- .nv.compat                --------------------------
	.section	.nv.compat,"",@"SHT_CUDA_COMPAT_INFO"
	.align	4
        /*0000*/ 	.byte	0x02, 0x09, 0x00, 0x00, 0x02, 0x02, 0x01, 0x00, 0x02, 0x05, 0x05, 0x00, 0x03, 0x07, 0x01, 0x01
        /*0010*/ 	.byte	0x02, 0x03, 0x00, 0x00, 0x02, 0x06, 0x01, 0x00, 0x04, 0x0b, 0x08, 0x00, 0x09, 0x00, 0x00, 0x00
        /*0020*/ 	.byte	0x00, 0x00, 0x00, 0x00


//--------------------- .nv.info._ZN3cub18CUB_300001_SM_10006detail11EmptyKernelIvEEvv --------------------------
	.section	.nv.info._ZN3cub18CUB_300001_SM_10006detail11EmptyKernelIvEEvv,"",@"SHT_CUDA_INFO"
	.sectionflags	@""
	.align	4


	//----- nvinfo : EIATTR_CUDA_API_VERSION
	.align		4
        /*0000*/ 	.byte	0x04, 0x37
        /*0002*/ 	.short	(.L_101 - .L_100)
.L_100:
        /*0004*/ 	.word	0x00000082


	//----- nvinfo : EIATTR_SPARSE_MMA_MASK
	.align		4
.L_101:
        /*0008*/ 	.byte	0x03, 0x50
        /*000a*/ 	.short	0x0000


	//----- nvinfo : EIATTR_MAXREG_COUNT
	.align		4
        /*000c*/ 	.byte	0x03, 0x1b
        /*000e*/ 	.short	0x00ff


	//----- nvinfo : EIATTR_MERCURY_ISA_VERSION
	.align		4
        /*0010*/ 	.byte	0x03, 0x5f
        /*0012*/ 	.short	0x0101


	//----- nvinfo : EIATTR_VRC_CTA_INIT_COUNT
	.align		4
        /*0014*/ 	.byte	0x02, 0x4a
	.zero		1
	.zero		1


	//----- nvinfo : EIATTR_EXIT_INSTR_OFFSETS
	.align		4
        /*0018*/ 	.byte	0x04, 0x1c
        /*001a*/ 	.short	(.L_103 - .L_102)


	//   ....[0]....
.L_102:
        /*001c*/ 	.word	0x00000010


	//----- nvinfo : EIATTR_SW_WAR
	.align		4
.L_103:
        /*0020*/ 	.byte	0x04, 0x36
        /*0022*/ 	.short	(.L_105 - .L_104)
.L_104:
        /*0024*/ 	.word	0x00000008
.L_105:


//--------------------- .nv.info.bitwise_xor_i64  --------------------------
	.section	.nv.info.bitwise_xor_i64,"",@"SHT_CUDA_INFO"
	.sectionflags	@""
	.align	4


	//----- nvinfo : EIATTR_CUDA_API_VERSION
	.align		4
        /*0000*/ 	.byte	0x04, 0x37
        /*0002*/ 	.short	(.L_107 - .L_106)
.L_106:
        /*0004*/ 	.word	0x00000082


	//----- nvinfo : EIATTR_KPARAM_INFO
	.align		4
.L_107:
        /*0008*/ 	.byte	0x04, 0x17
        /*000a*/ 	.short	(.L_109 - .L_108)
.L_108:
        /*000c*/ 	.word	0x00000000
        /*0010*/ 	.short	0x0003
        /*0012*/ 	.short	0x0018
        /*0014*/ 	.byte	0x00, 0xf0, 0x11, 0x00


	//----- nvinfo : EIATTR_KPARAM_INFO
	.align		4
.L_109:
        /*0018*/ 	.byte	0x04, 0x17
        /*001a*/ 	.short	(.L_111 - .L_110)
.L_110:
        /*001c*/ 	.word	0x00000000
        /*0020*/ 	.short	0x0002
        /*0022*/ 	.short	0x0010
        /*0024*/ 	.byte	0x00, 0xf5, 0x21, 0x00


	//----- nvinfo : EIATTR_KPARAM_INFO
	.align		4
.L_111:
        /*0028*/ 	.byte	0x04, 0x17
        /*002a*/ 	.short	(.L_113 - .L_112)
.L_112:
        /*002c*/ 	.word	0x00000000
        /*0030*/ 	.short	0x0001
        /*0032*/ 	.short	0x0008
        /*0034*/ 	.byte	0x00, 0xf5, 0x21, 0x00


	//----- nvinfo : EIATTR_KPARAM_INFO
	.align		4
.L_113:
        /*0038*/ 	.byte	0x04, 0x17
        /*003a*/ 	.short	(.L_115 - .L_114)
.L_114:
        /*003c*/ 	.word	0x00000000
        /*0040*/ 	.short	0x0000
        /*0042*/ 	.short	0x0000
        /*0044*/ 	.byte	0x00, 0xf5, 0x21, 0x00


	//----- nvinfo : EIATTR_SPARSE_MMA_MASK
	.align		4
.L_115:
        /*0048*/ 	.byte	0x03, 0x50
        /*004a*/ 	.short	0x0000


	//----- nvinfo : EIATTR_MAXREG_COUNT
	.align		4
        /*004c*/ 	.byte	0x03, 0x1b
        /*004e*/ 	.short	0x00ff


	//----- nvinfo : EIATTR_MERCURY_ISA_VERSION
	.align		4
        /*0050*/ 	.byte	0x03, 0x5f
        /*0052*/ 	.short	0x0101


	//----- nvinfo : EIATTR_VRC_CTA_INIT_COUNT
	.align		4
        /*0054*/ 	.byte	0x02, 0x4a
	.zero		1
	.zero		1


	//----- nvinfo : EIATTR_EXIT_INSTR_OFFSETS
	.align		4
        /*0058*/ 	.byte	0x04, 0x1c
        /*005a*/ 	.short	(.L_117 - .L_116)


	//   ....[0]....
.L_116:
        /*005c*/ 	.word	0x00000070


	//   ....[1]....
        /*0060*/ 	.word	0x00000140


	//----- nvinfo : EIATTR_CBANK_PARAM_SIZE
	.align		4
.L_117:
        /*0064*/ 	.byte	0x03, 0x19
        /*0066*/ 	.short	0x001c


	//----- nvinfo : EIATTR_PARAM_CBANK
	.align		4
        /*0068*/ 	.byte	0x04, 0x0a
        /*006a*/ 	.short	(.L_119 - .L_118)
	.align		4
.L_118:
        /*006c*/ 	.word	index@(.nv.constant0.bitwise_xor_i64)
        /*0070*/ 	.short	0x0380
        /*0072*/ 	.short	0x001c


	//----- nvinfo : EIATTR_SW_WAR
	.align		4
.L_119:
        /*0074*/ 	.byte	0x04, 0x36
        /*0076*/ 	.short	(.L_121 - .L_120)
.L_120:
        /*0078*/ 	.word	0x00000008
.L_121:


//--------------------- .nv.info.bitwise_xor_u32  --------------------------
	.section	.nv.info.bitwise_xor_u32,"",@"SHT_CUDA_INFO"
	.sectionflags	@""
	.align	4


	//----- nvinfo : EIATTR_CUDA_API_VERSION
	.align		4
        /*0000*/ 	.byte	0x04, 0x37
        /*0002*/ 	.short	(.L_123 - .L_122)
.L_122:
        /*0004*/ 	.word	0x00000082


	//----- nvinfo : EIATTR_KPARAM_INFO
	.align		4
.L_123:
        /*0008*/ 	.byte	0x04, 0x17
        /*000a*/ 	.short	(.L_125 - .L_124)
.L_124:
        /*000c*/ 	.word	0x00000000
        /*0010*/ 	.short	0x0003
        /*0012*/ 	.short	0x0018
        /*0014*/ 	.byte	0x00, 0xf0, 0x11, 0x00


	//----- nvinfo : EIATTR_KPARAM_INFO
	.align		4
.L_125:
        /*0018*/ 	.byte	0x04, 0x17
        /*001a*/ 	.short	(.L_127 - .L_126)
.L_126:
        /*001c*/ 	.word	0x00000000
        /*0020*/ 	.short	0x0002
        /*0022*/ 	.short	0x0010
        /*0024*/ 	.byte	0x00, 0xf5, 0x21, 0x00


	//----- nvinfo : EIATTR_KPARAM_INFO
	.align		4
.L_127:
        /*0028*/ 	.byte	0x04, 0x17
        /*002a*/ 	.short	(.L_129 - .L_128)
.L_128:
        /*002c*/ 	.word	0x00000000
        /*0030*/ 	.short	0x0001
        /*0032*/ 	.short	0x0008
        /*0034*/ 	.byte	0x00, 0xf5, 0x21, 0x00


	//----- nvinfo : EIATTR_KPARAM_INFO
	.align		4
.L_129:
        /*0038*/ 	.byte	0x04, 0x17
        /*003a*/ 	.short	(.L_131 - .L_130)
.L_130:
        /*003c*/ 	.word	0x00000000
        /*0040*/ 	.short	0x0000
        /*0042*/ 	.short	0x0000
        /*0044*/ 	.byte	0x00, 0xf5, 0x21, 0x00


	//----- nvinfo : EIATTR_SPARSE_MMA_MASK
	.align		4
.L_131:
        /*0048*/ 	.byte	0x03, 0x50
        /*004a*/ 	.short	0x0000


	//----- nvinfo : EIATTR_MAXREG_COUNT
	.align		4
        /*004c*/ 	.byte	0x03, 0x1b
        /*004e*/ 	.short	0x00ff


	//----- nvinfo : EIATTR_MERCURY_ISA_VERSION
	.align		4
        /*0050*/ 	.byte	0x03, 0x5f
        /*0052*/ 	.short	0x0101


	//----- nvinfo : EIATTR_VRC_CTA_INIT_COUNT
	.align		4
        /*0054*/ 	.byte	0x02, 0x4a
	.zero		1
	.zero		1


	//----- nvinfo : EIATTR_EXIT_INSTR_OFFSETS
	.align		4
        /*0058*/ 	.byte	0x04, 0x1c
        /*005a*/ 	.short	(.L_133 - .L_132)


	//   ....[0]....
.L_132:
        /*005c*/ 	.word	0x00000070


	//   ....[1]....
        /*0060*/ 	.word	0x00000130


	//----- nvinfo : EIATTR_CBANK_PARAM_SIZE
	.align		4
.L_133:
        /*0064*/ 	.byte	0x03, 0x19
        /*0066*/ 	.short	0x001c


	//----- nvinfo : EIATTR_PARAM_CBANK
	.align		4
        /*0068*/ 	.byte	0x04, 0x0a
        /*006a*/ 	.short	(.L_135 - .L_134)
	.align		4
.L_134:
        /*006c*/ 	.word	index@(.nv.constant0.bitwise_xor_u32)
        /*0070*/ 	.short	0x0380
        /*0072*/ 	.short	0x001c


	//----- nvinfo : EIATTR_SW_WAR
	.align		4
.L_135:
        /*0074*/ 	.byte	0x04, 0x36
        /*0076*/ 	.short	(.L_137 - .L_136)
.L_136:
        /*0078*/ 	.word	0x00000008
.L_137:


//--------------------- .nv.info.bitwise_xor_u8   --------------------------
	.section	.nv.info.bitwise_xor_u8,"",@"SHT_CUDA_INFO"
	.sectionflags	@""
	.align	4


	//----- nvinfo : EIATTR_CUDA_API_VERSION
	.align		4
        /*0000*/ 	.byte	0x04, 0x37
        /*0002*/ 	.short	(.L_139 - .L_138)
.L_138:
        /*0004*/ 	.word	0x00000082


	//----- nvinfo : EIATTR_KPARAM_INFO
	.align		4
.L_139:
        /*0008*/ 	.byte	0x04, 0x17
        /*000a*/ 	.short	(.L_141 - .L_140)
.L_140:
        /*000c*/ 	.word	0x00000000
        /*0010*/ 	.short	0x0003
        /*0012*/ 	.short	0x0018
        /*0014*/ 	.byte	0x00, 0xf0, 0x11, 0x00


	//----- nvinfo : EIATTR_KPARAM_INFO
	.align		4
.L_141:
        /*0018*/ 	.byte	0x04, 0x17
        /*001a*/ 	.short	(.L_143 - .L_142)
.L_142:
        /*001c*/ 	.word	0x00000000
        /*0020*/ 	.short	0x0002
        /*0022*/ 	.short	0x0010
        /*0024*/ 	.byte	0x00, 0xf5, 0x21, 0x00


	//----- nvinfo : EIATTR_KPARAM_INFO
	.align		4
.L_143:
        /*0028*/ 	.byte	0x04, 0x17
        /*002a*/ 	.short	(.L_145 - .L_144)
.L_144:
        /*002c*/ 	.word	0x00000000
        /*0030*/ 	.short	0x0001
        /*0032*/ 	.short	0x0008
        /*0034*/ 	.byte	0x00, 0xf5, 0x21, 0x00


	//----- nvinfo : EIATTR_KPARAM_INFO
	.align		4
.L_145:
        /*0038*/ 	.byte	0x04, 0x17
        /*003a*/ 	.short	(.L_147 - .L_146)
.L_146:
        /*003c*/ 	.word	0x00000000
        /*0040*/ 	.short	0x0000
        /*0042*/ 	.short	0x0000
        /*0044*/ 	.byte	0x00, 0xf5, 0x21, 0x00


	//----- nvinfo : EIATTR_SPARSE_MMA_MASK
	.align		4
.L_147:
        /*0048*/ 	.byte	0x03, 0x50
        /*004a*/ 	.short	0x0000


	//----- nvinfo : EIATTR_MAXREG_COUNT
	.align		4
        /*004c*/ 	.byte	0x03, 0x1b
        /*004e*/ 	.short	0x00ff


	//----- nvinfo : EIATTR_MERCURY_ISA_VERSION
	.align		4
        /*0050*/ 	.byte	0x03, 0x5f
        /*0052*/ 	.short	0x0101


	//----- nvinfo : EIATTR_VRC_CTA_INIT_COUNT
	.align		4
        /*0054*/ 	.byte	0x02, 0x4a
	.zero		1
	.zero		1


	//----- nvinfo : EIATTR_EXIT_INSTR_OFFSETS
	.align		4
        /*0058*/ 	.byte	0x04, 0x1c
        /*005a*/ 	.short	(.L_149 - .L_148)


	//   ....[0]....
.L_148:
        /*005c*/ 	.word	0x00000070


	//   ....[1]....
        /*0060*/ 	.word	0x00000160


	//----- nvinfo : EIATTR_CBANK_PARAM_SIZE
	.align		4
.L_149:
        /*0064*/ 	.byte	0x03, 0x19
        /*0066*/ 	.short	0x001c


	//----- nvinfo : EIATTR_PARAM_CBANK
	.align		4
        /*0068*/ 	.byte	0x04, 0x0a
        /*006a*/ 	.short	(.L_151 - .L_150)
	.align		4
.L_150:
        /*006c*/ 	.word	index@(.nv.constant0.bitwise_xor_u8)
        /*0070*/ 	.short	0x0380
        /*0072*/ 	.short	0x001c


	//----- nvinfo : EIATTR_SW_WAR
	.align		4
.L_151:
        /*0074*/ 	.byte	0x04, 0x36
        /*0076*/ 	.short	(.L_153 - .L_152)
.L_152:
        /*0078*/ 	.word	0x00000008
.L_153:


//--------------------- .nv.info.bitwise_or_i64   --------------------------
	.section	.nv.info.bitwise_or_i64,"",@"SHT_CUDA_INFO"
	.sectionflags	@""
	.align	4


	//----- nvinfo : EIATTR_CUDA_API_VERSION
	.align		4
        /*0000*/ 	.byte	0x04, 0x37
        /*0002*/ 	.short	(.L_155 - .L_154)
.L_154:
        /*0004*/ 	.word	0x00000082


	//----- nvinfo : EIATTR_KPARAM_INFO
	.align		4
.L_155:
        /*0008*/ 	.byte	0x04, 0x17
        /*000a*/ 	.short	(.L_157 - .L_156)
.L_156:
        /*000c*/ 	.word	0x00000000
        /*0010*/ 	.short	0x0003
        /*0012*/ 	.short	0x0018
        /*0014*/ 	.byte	0x00, 0xf0, 0x11, 0x00


	//----- nvinfo : EIATTR_KPARAM_INFO
	.align		4
.L_157:
        /*0018*/ 	.byte	0x04, 0x17
        /*001a*/ 	.short	(.L_159 - .L_158)
.L_158:
        /*001c*/ 	.word	0x00000000
        /*0020*/ 	.short	0x0002
        /*0022*/ 	.short	0x0010
        /*0024*/ 	.byte	0x00, 0xf5, 0x21, 0x00


	//----- nvinfo : EIATTR_KPARAM_INFO
	.align		4
.L_159:
        /*0028*/ 	.byte	0x04, 0x17
        /*002a*/ 	.short	(.L_161 - .L_160)
.L_160:
        /*002c*/ 	.word	0x00000000
        /*0030*/ 	.short	0x0001
        /*0032*/ 	.short	0x0008
        /*0034*/ 	.byte	0x00, 0xf5, 0x21, 0x00


	//----- nvinfo : EIATTR_KPARAM_INFO
	.align		4
.L_161:
        /*0038*/ 	.byte	0x04, 0x17
        /*003a*/ 	.short	(.L_163 - .L_162)
.L_162:
        /*003c*/ 	.word	0x00000000
        /*0040*/ 	.short	0x0000
        /*0042*/ 	.short	0x0000
        /*0044*/ 	.byte	0x00, 0xf5, 0x21, 0x00


	//----- nvinfo : EIATTR_SPARSE_MMA_MASK
	.align		4
.L_163:
        /*0048*/ 	.byte	0x03, 0x50
        /*004a*/ 	.short	0x0000


	//----- nvinfo : EIATTR_MAXREG_COUNT
	.align		4
        /*004c*/ 	.byte	0x03, 0x1b
        /*004e*/ 	.short	0x00ff


	//----- nvinfo : EIATTR_MERCURY_ISA_VERSION
	.align		4
        /*0050*/ 	.byte	0x03, 0x5f
        /*0052*/ 	.short	0x0101


	//----- nvinfo : EIATTR_VRC_CTA_INIT_COUNT
	.align		4
        /*0054*/ 	.byte	0x02, 0x4a
	.zero		1
	.zero		1


	//----- nvinfo : EIATTR_EXIT_INSTR_OFFSETS
	.align		4
        /*0058*/ 	.byte	0x04, 0x1c
        /*005a*/ 	.short	(.L_165 - .L_164)


	//   ....[0]....
.L_164:
        /*005c*/ 	.word	0x00000070


	//   ....[1]....
        /*0060*/ 	.word	0x00000140


	//----- nvinfo : EIATTR_CBANK_PARAM_SIZE
	.align		4
.L_165:
        /*0064*/ 	.byte	0x03, 0x19
        /*0066*/ 	.short	0x001c


	//----- nvinfo : EIATTR_PARAM_CBANK
	.align		4
        /*0068*/ 	.byte	0x04, 0x0a
        /*006a*/ 	.short	(.L_167 - .L_166)
	.align		4
.L_166:
        /*006c*/ 	.word	index@(.nv.constant0.bitwise_or_i64)
        /*0070*/ 	.short	0x0380
        /*0072*/ 	.short	0x001c


	//----- nvinfo : EIATTR_SW_WAR
	.align		4
.L_167:
        /*0074*/ 	.byte	0x04, 0x36
        /*0076*/ 	.short	(.L_169 - .L_168)
.L_168:
        /*0078*/ 	.word	0x00000008
.L_169:


//--------------------- .nv.info.bitwise_or_u32   --------------------------
	.section	.nv.info.bitwise_or_u32,"",@"SHT_CUDA_INFO"
	.sectionflags	@""
	.align	4


	//----- nvinfo : EIATTR_CUDA_API_VERSION
	.align		4
        /*0000*/ 	.byte	0x04, 0x37
        /*0002*/ 	.short	(.L_171 - .L_170)
.L_170:
        /*0004*/ 	.word	0x00000082


	//----- nvinfo : EIATTR_KPARAM_INFO
	.align		4
.L_171:
        /*0008*/ 	.byte	0x04, 0x17
        /*000a*/ 	.short	(.L_173 - .L_172)
.L_172:
        /*000c*/ 	.word	0x00000000
        /*0010*/ 	.short	0x0003
        /*0012*/ 	.short	0x0018
        /*0014*/ 	.byte	0x00, 0xf0, 0x11, 0x00


	//----- nvinfo : EIATTR_KPARAM_INFO
	.align		4
.L_173:
        /*0018*/ 	.byte	0x04, 0x17
        /*001a*/ 	.short	(.L_175 - .L_174)
.L_174:
        /*001c*/ 	.word	0x00000000
        /*0020*/ 	.short	0x0002
        /*0022*/ 	.short	0x0010
        /*0024*/ 	.byte	0x00, 0xf5, 0x21, 0x00


	//----- nvinfo : EIATTR_KPARAM_INFO
	.align		4
.L_175:
        /*0028*/ 	.byte	0x04, 0x17
        /*002a*/ 	.short	(.L_177 - .L_176)
.L_176:
        /*002c*/ 	.word	0x00000000
        /*0030*/ 	.short	0x0001
        /*0032*/ 	.short	0x0008
        /*0034*/ 	.byte	0x00, 0xf5, 0x21, 0x00


	//----- nvinfo : EIATTR_KPARAM_INFO
	.align		4
.L_177:
        /*0038*/ 	.byte	0x04, 0x17
        /*003a*/ 	.short	(.L_179 - .L_178)
.L_178:
        /*003c*/ 	.word	0x00000000
        /*0040*/ 	.short	0x0000
        /*0042*/ 	.short	0x0000
        /*0044*/ 	.byte	0x00, 0xf5, 0x21, 0x00


	//----- nvinfo : EIATTR_SPARSE_MMA_MASK
	.align		4
.L_179:
        /*0048*/ 	.byte	0x03, 0x50
        /*004a*/ 	.short	0x0000


	//----- nvinfo : EIATTR_MAXREG_COUNT
	.align		4
        /*004c*/ 	.byte	0x03, 0x1b
        /*004e*/ 	.short	0x00ff


	//----- nvinfo : EIATTR_MERCURY_ISA_VERSION
	.align		4
        /*0050*/ 	.byte	0x03, 0x5f
        /*0052*/ 	.short	0x0101


	//----- nvinfo : EIATTR_VRC_CTA_INIT_COUNT
	.align		4
        /*0054*/ 	.byte	0x02, 0x4a
	.zero		1
	.zero		1


	//----- nvinfo : EIATTR_EXIT_INSTR_OFFSETS
	.align		4
        /*0058*/ 	.byte	0x04, 0x1c
        /*005a*/ 	.short	(.L_181 - .L_180)


	//   ....[0]....
.L_180:
        /*005c*/ 	.word	0x00000070


	//   ....[1]....
        /*0060*/ 	.word	0x00000130


	//----- nvinfo : EIATTR_CBANK_PARAM_SIZE
	.align		4
.L_181:
        /*0064*/ 	.byte	0x03, 0x19
        /*0066*/ 	.short	0x001c


	//----- nvinfo : EIATTR_PARAM_CBANK
	.align		4
        /*0068*/ 	.byte	0x04, 0x0a
        /*006a*/ 	.short	(.L_183 - .L_182)
	.align		4
.L_182:
        /*006c*/ 	.word	index@(.nv.constant0.bitwise_or_u32)
        /*0070*/ 	.short	0x0380
        /*0072*/ 	.short	0x001c


	//----- nvinfo : EIATTR_SW_WAR
	.align		4
.L_183:
        /*0074*/ 	.byte	0x04, 0x36
        /*0076*/ 	.short	(.L_185 - .L_184)
.L_184:
        /*0078*/ 	.word	0x00000008
.L_185:


//--------------------- .nv.info.bitwise_or_u8    --------------------------
	.section	.nv.info.bitwise_or_u8,"",@"SHT_CUDA_INFO"
	.sectionflags	@""
	.align	4


	//----- nvinfo : EIATTR_CUDA_API_VERSION
	.align		4
        /*0000*/ 	.byte	0x04, 0x37
        /*0002*/ 	.short	(.L_187 - .L_186)
.L_186:
        /*0004*/ 	.word	0x00000082


	//----- nvinfo : EIATTR_KPARAM_INFO
	.align		4
.L_187:
        /*0008*/ 	.byte	0x04, 0x17
        /*000a*/ 	.short	(.L_189 - .L_188)
.L_188:
        /*000c*/ 	.word	0x00000000
        /*0010*/ 	.short	0x0003
        /*0012*/ 	.short	0x0018
        /*0014*/ 	.byte	0x00, 0xf0, 0x11, 0x00


	//----- nvinfo : EIATTR_KPARAM_INFO
	.align		4
.L_189:
        /*0018*/ 	.byte	0x04, 0x17
        /*001a*/ 	.short	(.L_191 - .L_190)
.L_190:
        /*001c*/ 	.word	0x00000000
        /*0020*/ 	.short	0x0002
        /*0022*/ 	.short	0x0010
        /*0024*/ 	.byte	0x00, 0xf5, 0x21, 0x00


	//----- nvinfo : EIATTR_KPARAM_INFO
	.align		4
.L_191:
        /*0028*/ 	.byte	0x04, 0x17
        /*002a*/ 	.short	(.L_193 - .L_192)
.L_192:
        /*002c*/ 	.word	0x00000000
        /*0030*/ 	.short	0x0001
        /*0032*/ 	.short	0x0008
        /*0034*/ 	.byte	0x00, 0xf5, 0x21, 0x00


	//----- nvinfo : EIATTR_KPARAM_INFO
	.align		4
.L_193:
        /*0038*/ 	.byte	0x04, 0x17
        /*003a*/ 	.short	(.L_195 - .L_194)
.L_194:
        /*003c*/ 	.word	0x00000000
        /*0040*/ 	.short	0x0000
        /*0042*/ 	.short	0x0000
        /*0044*/ 	.byte	0x00, 0xf5, 0x21, 0x00


	//----- nvinfo : EIATTR_SPARSE_MMA_MASK
	.align		4
.L_195:
        /*0048*/ 	.byte	0x03, 0x50
        /*004a*/ 	.short	0x0000


	//----- nvinfo : EIATTR_MAXREG_COUNT
	.align		4
        /*004c*/ 	.byte	0x03, 0x1b
        /*004e*/ 	.short	0x00ff


	//----- nvinfo : EIATTR_MERCURY_ISA_VERSION
	.align		4
        /*0050*/ 	.byte	0x03, 0x5f
        /*0052*/ 	.short	0x0101


	//----- nvinfo : EIATTR_VRC_CTA_INIT_COUNT
	.align		4
        /*0054*/ 	.byte	0x02, 0x4a
	.zero		1
	.zero		1


	//----- nvinfo : EIATTR_EXIT_INSTR_OFFSETS
	.align		4
        /*0058*/ 	.byte	0x04, 0x1c
        /*005a*/ 	.short	(.L_197 - .L_196)


	//   ....[0]....
.L_196:
        /*005c*/ 	.word	0x00000070


	//   ....[1]....
        /*0060*/ 	.word	0x00000160


	//----- nvinfo : EIATTR_CBANK_PARAM_SIZE
	.align		4
.L_197:
        /*0064*/ 	.byte	0x03, 0x19
        /*0066*/ 	.short	0x001c


	//----- nvinfo : EIATTR_PARAM_CBANK
	.align		4
        /*0068*/ 	.byte	0x04, 0x0a
        /*006a*/ 	.short	(.L_199 - .L_198)
	.align		4
.L_198:
        /*006c*/ 	.word	index@(.nv.constant0.bitwise_or_u8)
        /*0070*/ 	.short	0x0380
        /*0072*/ 	.short	0x001c


	//----- nvinfo : EIATTR_SW_WAR
	.align		4
.L_199:
        /*0074*/ 	.byte	0x04, 0x36
        /*0076*/ 	.short	(.L_201 - .L_200)
.L_200:
        /*0078*/ 	.word	0x00000008
.L_201:


//--------------------- .nv.info.bitwise_and_i64  --------------------------
	.section	.nv.info.bitwise_and_i64,"",@"SHT_CUDA_INFO"
	.sectionflags	@""
	.align	4


	//----- nvinfo : EIATTR_CUDA_API_VERSION
	.align		4
        /*0000*/ 	.byte	0x04, 0x37
        /*0002*/ 	.short	(.L_203 - .L_202)
.L_202:
        /*0004*/ 	.word	0x00000082


	//----- nvinfo : EIATTR_KPARAM_INFO
	.align		4
.L_203:
        /*0008*/ 	.byte	0x04, 0x17
        /*000a*/ 	.short	(.L_205 - .L_204)
.L_204:
        /*000c*/ 	.word	0x00000000
        /*0010*/ 	.short	0x0003
        /*0012*/ 	.short	0x0018
        /*0014*/ 	.byte	0x00, 0xf0, 0x11, 0x00


	//----- nvinfo : EIATTR_KPARAM_INFO
	.align		4
.L_205:
        /*0018*/ 	.byte	0x04, 0x17
        /*001a*/ 	.short	(.L_207 - .L_206)
.L_206:
        /*001c*/ 	.word	0x00000000
        /*0020*/ 	.short	0x0002
        /*0022*/ 	.short	0x0010
        /*0024*/ 	.byte	0x00, 0xf5, 0x21, 0x00


	//----- nvinfo : EIATTR_KPARAM_INFO
	.align		4
.L_207:
        /*0028*/ 	.byte	0x04, 0x17
        /*002a*/ 	.short	(.L_209 - .L_208)
.L_208:
        /*002c*/ 	.word	0x00000000
        /*0030*/ 	.short	0x0001
        /*0032*/ 	.short	0x0008
        /*0034*/ 	.byte	0x00, 0xf5, 0x21, 0x00


	//----- nvinfo : EIATTR_KPARAM_INFO
	.align		4
.L_209:
        /*0038*/ 	.byte	0x04, 0x17
        /*003a*/ 	.short	(.L_211 - .L_210)
.L_210:
        /*003c*/ 	.word	0x00000000
        /*0040*/ 	.short	0x0000
        /*0042*/ 	.short	0x0000
        /*0044*/ 	.byte	0x00, 0xf5, 0x21, 0x00


	//----- nvinfo : EIATTR_SPARSE_MMA_MASK
	.align		4
.L_211:
        /*0048*/ 	.byte	0x03, 0x50
        /*004a*/ 	.short	0x0000


	//----- nvinfo : EIATTR_MAXREG_COUNT
	.align		4
        /*004c*/ 	.byte	0x03, 0x1b
        /*004e*/ 	.short	0x00ff


	//----- nvinfo : EIATTR_MERCURY_ISA_VERSION
	.align		4
        /*0050*/ 	.byte	0x03, 0x5f
        /*0052*/ 	.short	0x0101


	//----- nvinfo : EIATTR_VRC_CTA_INIT_COUNT
	.align		4
        /*0054*/ 	.byte	0x02, 0x4a
	.zero		1
	.zero		1


	//----- nvinfo : EIATTR_EXIT_INSTR_OFFSETS
	.align		4
        /*0058*/ 	.byte	0x04, 0x1c
        /*005a*/ 	.short	(.L_213 - .L_212)


	//   ....[0]....
.L_212:
        /*005c*/ 	.word	0x00000070


	//   ....[1]....
        /*0060*/ 	.word	0x00000140


	//----- nvinfo : EIATTR_CBANK_PARAM_SIZE
	.align		4
.L_213:
        /*0064*/ 	.byte	0x03, 0x19
        /*0066*/ 	.short	0x001c


	//----- nvinfo : EIATTR_PARAM_CBANK
	.align		4
        /*0068*/ 	.byte	0x04, 0x0a
        /*006a*/ 	.short	(.L_215 - .L_214)
	.align		4
.L_214:
        /*006c*/ 	.word	index@(.nv.constant0.bitwise_and_i64)
        /*0070*/ 	.short	0x0380
        /*0072*/ 	.short	0x001c


	//----- nvinfo : EIATTR_SW_WAR
	.align		4
.L_215:
        /*0074*/ 	.byte	0x04, 0x36
        /*0076*/ 	.short	(.L_217 - .L_216)
.L_216:
        /*0078*/ 	.word	0x00000008
.L_217:


//--------------------- .nv.info.bitwise_and_u32  --------------------------
	.section	.nv.info.bitwise_and_u32,"",@"SHT_CUDA_INFO"
	.sectionflags	@""
	.align	4


	//----- nvinfo : EIATTR_CUDA_API_VERSION
	.align		4
        /*0000*/ 	.byte	0x04, 0x37
        /*0002*/ 	.short	(.L_219 - .L_218)
.L_218:
        /*0004*/ 	.word	0x00000082


	//----- nvinfo : EIATTR_KPARAM_INFO
	.align		4
.L_219:
        /*0008*/ 	.byte	0x04, 0x17
        /*000a*/ 	.short	(.L_221 - .L_220)
.L_220:
        /*000c*/ 	.word	0x00000000
        /*0010*/ 	.short	0x0003
        /*0012*/ 	.short	0x0018
        /*0014*/ 	.byte	0x00, 0xf0, 0x11, 0x00


	//----- nvinfo : EIATTR_KPARAM_INFO
	.align		4
.L_221:
        /*0018*/ 	.byte	0x04, 0x17
        /*001a*/ 	.short	(.L_223 - .L_222)
.L_222:
        /*001c*/ 	.word	0x00000000
        /*0020*/ 	.short	0x0002
        /*0022*/ 	.short	0x0010
        /*0024*/ 	.byte	0x00, 0xf5, 0x21, 0x00


	//----- nvinfo : EIATTR_KPARAM_INFO
	.align		4
.L_223:
        /*0028*/ 	.byte	0x04, 0x17
        /*002a*/ 	.short	(.L_225 - .L_224)
.L_224:
        /*002c*/ 	.word	0x00000000
        /*0030*/ 	.short	0x0001
        /*0032*/ 	.short	0x0008
        /*0034*/ 	.byte	0x00, 0xf5, 0x21, 0x00


	//----- nvinfo : EIATTR_KPARAM_INFO
	.align		4
.L_225:
        /*0038*/ 	.byte	0x04, 0x17
        /*003a*/ 	.short	(.L_227 - .L_226)
.L_226:
        /*003c*/ 	.word	0x00000000
        /*0040*/ 	.short	0x0000
        /*0042*/ 	.short	0x0000
        /*0044*/ 	.byte	0x00, 0xf5, 0x21, 0x00


	//----- nvinfo : EIATTR_SPARSE_MMA_MASK
	.align		4
.L_227:
        /*0048*/ 	.byte	0x03, 0x50
        /*004a*/ 	.short	0x0000


	//----- nvinfo : EIATTR_MAXREG_COUNT
	.align		4
        /*004c*/ 	.byte	0x03, 0x1b
        /*004e*/ 	.short	0x00ff


	//----- nvinfo : EIATTR_MERCURY_ISA_VERSION
	.align		4
        /*0050*/ 	.byte	0x03, 0x5f
        /*0052*/ 	.short	0x0101


	//----- nvinfo : EIATTR_VRC_CTA_INIT_COUNT
	.align		4
        /*0054*/ 	.byte	0x02, 0x4a
	.zero		1
	.zero		1


	//----- nvinfo : EIATTR_EXIT_INSTR_OFFSETS
	.align		4
        /*0058*/ 	.byte	0x04, 0x1c
        /*005a*/ 	.short	(.L_229 - .L_228)


	//   ....[0]....
.L_228:
        /*005c*/ 	.word	0x00000070


	//   ....[1]....
        /*0060*/ 	.word	0x00000130


	//----- nvinfo : EIATTR_CBANK_PARAM_SIZE
	.align		4
.L_229:
        /*0064*/ 	.byte	0x03, 0x19
        /*0066*/ 	.short	0x001c


	//----- nvinfo : EIATTR_PARAM_CBANK
	.align		4
        /*0068*/ 	.byte	0x04, 0x0a
        /*006a*/ 	.short	(.L_231 - .L_230)
	.align		4
.L_230:
        /*006c*/ 	.word	index@(.nv.constant0.bitwise_and_u32)
        /*0070*/ 	.short	0x0380
        /*0072*/ 	.short	0x001c


	//----- nvinfo : EIATTR_SW_WAR
	.align		4
.L_231:
        /*0074*/ 	.byte	0x04, 0x36
        /*0076*/ 	.short	(.L_233 - .L_232)
.L_232:
        /*0078*/ 	.word	0x00000008
.L_233:


//--------------------- .nv.info.bitwise_and_u8   --------------------------
	.section	.nv.info.bitwise_and_u8,"",@"SHT_CUDA_INFO"
	.sectionflags	@""
	.align	4


	//----- nvinfo : EIATTR_CUDA_API_VERSION
	.align		4
        /*0000*/ 	.byte	0x04, 0x37
        /*0002*/ 	.short	(.L_235 - .L_234)
.L_234:
        /*0004*/ 	.word	0x00000082


	//----- nvinfo : EIATTR_KPARAM_INFO
	.align		4
.L_235:
        /*0008*/ 	.byte	0x04, 0x17
        /*000a*/ 	.short	(.L_237 - .L_236)
.L_236:
        /*000c*/ 	.word	0x00000000
        /*0010*/ 	.short	0x0003
        /*0012*/ 	.short	0x0018
        /*0014*/ 	.byte	0x00, 0xf0, 0x11, 0x00


	//----- nvinfo : EIATTR_KPARAM_INFO
	.align		4
.L_237:
        /*0018*/ 	.byte	0x04, 0x17
        /*001a*/ 	.short	(.L_239 - .L_238)
.L_238:
        /*001c*/ 	.word	0x00000000
        /*0020*/ 	.short	0x0002
        /*0022*/ 	.short	0x0010
        /*0024*/ 	.byte	0x00, 0xf5, 0x21, 0x00


	//----- nvinfo : EIATTR_KPARAM_INFO
	.align		4
.L_239:
        /*0028*/ 	.byte	0x04, 0x17
        /*002a*/ 	.short	(.L_241 - .L_240)
.L_240:
        /*002c*/ 	.word	0x00000000
        /*0030*/ 	.short	0x0001
        /*0032*/ 	.short	0x0008
        /*0034*/ 	.byte	0x00, 0xf5, 0x21, 0x00


	//----- nvinfo : EIATTR_KPARAM_INFO
	.align		4
.L_241:
        /*0038*/ 	.byte	0x04, 0x17
        /*003a*/ 	.short	(.L_243 - .L_242)
.L_242:
        /*003c*/ 	.word	0x00000000
        /*0040*/ 	.short	0x0000
        /*0042*/ 	.short	0x0000
        /*0044*/ 	.byte	0x00, 0xf5, 0x21, 0x00


	//----- nvinfo : EIATTR_SPARSE_MMA_MASK
	.align		4
.L_243:
        /*0048*/ 	.byte	0x03, 0x50
        /*004a*/ 	.short	0x0000


	//----- nvinfo : EIATTR_MAXREG_COUNT
	.align		4
        /*004c*/ 	.byte	0x03, 0x1b
        /*004e*/ 	.short	0x00ff


	//----- nvinfo : EIATTR_MERCURY_ISA_VERSION
	.align		4
        /*0050*/ 	.byte	0x03, 0x5f
        /*0052*/ 	.short	0x0101


	//----- nvinfo : EIATTR_VRC_CTA_INIT_COUNT
	.align		4
        /*0054*/ 	.byte	0x02, 0x4a
	.zero		1
	.zero		1


	//----- nvinfo : EIATTR_EXIT_INSTR_OFFSETS
	.align		4
        /*0058*/ 	.byte	0x04, 0x1c
        /*005a*/ 	.short	(.L_245 - .L_244)


	//   ....[0]....
.L_244:
        /*005c*/ 	.word	0x00000070


	//   ....[1]....
        /*0060*/ 	.word	0x00000160


	//----- nvinfo : EIATTR_CBANK_PARAM_SIZE
	.align		4
.L_245:
        /*0064*/ 	.byte	0x03, 0x19
        /*0066*/ 	.short	0x001c


	//----- nvinfo : EIATTR_PARAM_CBANK
	.align		4
        /*0068*/ 	.byte	0x04, 0x0a
        /*006a*/ 	.short	(.L_247 - .L_246)
	.align		4
.L_246:
        /*006c*/ 	.word	index@(.nv.constant0.bitwise_and_u8)
        /*0070*/ 	.short	0x0380
        /*0072*/ 	.short	0x001c


	//----- nvinfo : EIATTR_SW_WAR
	.align		4
.L_247:
        /*0074*/ 	.byte	0x04, 0x36
        /*0076*/ 	.short	(.L_249 - .L_248)
.L_248:
        /*0078*/ 	.word	0x00000008
.L_249:


//--------------------- .nv.callgraph             --------------------------
	.section	.nv.callgraph,"",@"SHT_CUDA_CALLGRAPH"
	.align	4
	.sectionentsize	8
	.align		4
        /*0000*/ 	.word	0x00000000
	.align		4
        /*0004*/ 	.word	0xffffffff
	.align		4
        /*0008*/ 	.word	0x00000000
	.align		4
        /*000c*/ 	.word	0xfffffffe
	.align		4
        /*0010*/ 	.word	0x00000000
	.align		4
        /*0014*/ 	.word	0xfffffffd
	.align		4
        /*0018*/ 	.word	0x00000000
	.align		4
        /*001c*/ 	.word	0xfffffffc


//--------------------- .nv.constant4             --------------------------
	.section	.nv.constant4,"a",@progbits
	.align	8
	.align		8
.nv.constant4:
        /*0000*/ 	.dword	_ZN34_INTERNAL_3a47cb57_4_k_cu_2035d1024cuda3std3__45__cpo5beginE
	.align		8
        /*0008*/ 	.dword	_ZN34_INTERNAL_3a47cb57_4_k_cu_2035d1024cuda3std3__45__cpo3endE
	.align		8
        /*0010*/ 	.dword	_ZN34_INTERNAL_3a47cb57_4_k_cu_2035d1024cuda3std3__45__cpo6cbeginE
	.align		8
        /*0018*/ 	.dword	_ZN34_INTERNAL_3a47cb57_4_k_cu_2035d1024cuda3std3__45__cpo4cendE
	.align		8
        /*0020*/ 	.dword	_ZN34_INTERNAL_3a47cb57_4_k_cu_2035d1024cuda3std3__45__cpo6rbeginE
	.align		8
        /*0028*/ 	.dword	_ZN34_INTERNAL_3a47cb57_4_k_cu_2035d1024cuda3std3__45__cpo4rendE
	.align		8
        /*0030*/ 	.dword	_ZN34_INTERNAL_3a47cb57_4_k_cu_2035d1024cuda3std3__45__cpo7crbeginE
	.align		8
        /*0038*/ 	.dword	_ZN34_INTERNAL_3a47cb57_4_k_cu_2035d1024cuda3std3__45__cpo5crendE
	.align		8
        /*0040*/ 	.dword	_ZN34_INTERNAL_3a47cb57_4_k_cu_2035d1024cuda3std3__436_GLOBAL__N__3a47cb57_4_k_cu_2035d1026ignoreE
	.align		8
        /*0048*/ 	.dword	_ZN34_INTERNAL_3a47cb57_4_k_cu_2035d1024cuda3std3__419piecewise_constructE
	.align		8
        /*0050*/ 	.dword	_ZN34_INTERNAL_3a47cb57_4_k_cu_2035d1024cuda3std3__48in_placeE
	.align		8
        /*0058*/ 	.dword	_ZN34_INTERNAL_3a47cb57_4_k_cu_2035d1024cuda3std3__420unreachable_sentinelE
	.align		8
        /*0060*/ 	.dword	_ZN34_INTERNAL_3a47cb57_4_k_cu_2035d1024cuda3std3__47nulloptE
	.align		8
        /*0068*/ 	.dword	_ZN34_INTERNAL_3a47cb57_4_k_cu_2035d1024cuda3std3__48unexpectE
	.align		8
        /*0070*/ 	.dword	_ZN34_INTERNAL_3a47cb57_4_k_cu_2035d1024cuda3std6ranges3__45__cpo4swapE
	.align		8
        /*0078*/ 	.dword	_ZN34_INTERNAL_3a47cb57_4_k_cu_2035d1024cuda3std6ranges3__45__cpo9iter_moveE
	.align		8
        /*0080*/ 	.dword	_ZN34_INTERNAL_3a47cb57_4_k_cu_2035d1024cuda3std6ranges3__45__cpo5beginE
	.align		8
        /*0088*/ 	.dword	_ZN34_INTERNAL_3a47cb57_4_k_cu_2035d1024cuda3std6ranges3__45__cpo3endE
	.align		8
        /*0090*/ 	.dword	_ZN34_INTERNAL_3a47cb57_4_k_cu_2035d1024cuda3std6ranges3__45__cpo6cbeginE
	.align		8
        /*0098*/ 	.dword	_ZN34_INTERNAL_3a47cb57_4_k_cu_2035d1024cuda3std6ranges3__45__cpo4cendE
	.align		8
        /*00a0*/ 	.dword	_ZN34_INTERNAL_3a47cb57_4_k_cu_2035d1024cuda3std6ranges3__45__cpo7advanceE
	.align		8
        /*00a8*/ 	.dword	_ZN34_INTERNAL_3a47cb57_4_k_cu_2035d1024cuda3std6ranges3__45__cpo9iter_swapE
	.align		8
        /*00b0*/ 	.dword	_ZN34_INTERNAL_3a47cb57_4_k_cu_2035d1024cuda3std6ranges3__45__cpo4nextE
	.align		8
        /*00b8*/ 	.dword	_ZN34_INTERNAL_3a47cb57_4_k_cu_2035d1024cuda3std6ranges3__45__cpo4prevE
	.align		8
        /*00c0*/ 	.dword	_ZN34_INTERNAL_3a47cb57_4_k_cu_2035d1024cuda3std6ranges3__45__cpo4dataE
	.align		8
        /*00c8*/ 	.dword	_ZN34_INTERNAL_3a47cb57_4_k_cu_2035d1024cuda3std6ranges3__45__cpo5cdataE
	.align		8
        /*00d0*/ 	.dword	_ZN34_INTERNAL_3a47cb57_4_k_cu_2035d1024cuda3std6ranges3__45__cpo4sizeE
	.align		8
        /*00d8*/ 	.dword	_ZN34_INTERNAL_3a47cb57_4_k_cu_2035d1024cuda3std6ranges3__45__cpo5ssizeE
	.align		8
        /*00e0*/ 	.dword	_ZN34_INTERNAL_3a47cb57_4_k_cu_2035d1024cuda3std6ranges3__45__cpo8distanceE
	.align		8
        /*00e8*/ 	.dword	_ZN34_INTERNAL_3a47cb57_4_k_cu_2035d1026thrust24THRUST_300001_SM_1000_NS6system6detail10sequential3seqE
	.align		8
        /*00f0*/ 	.dword	_ZN34_INTERNAL_3a47cb57_4_k_cu_2035d1026thrust24THRUST_300001_SM_1000_NS12placeholders2_1E
	.align		8
        /*00f8*/ 	.dword	_ZN34_INTERNAL_3a47cb57_4_k_cu_2035d1026thrust24THRUST_300001_SM_1000_NS12placeholders2_2E
	.align		8
        /*0100*/ 	.dword	_ZN34_INTERNAL_3a47cb57_4_k_cu_2035d1026thrust24THRUST_300001_SM_1000_NS12placeholders2_3E
	.align		8
        /*0108*/ 	.dword	_ZN34_INTERNAL_3a47cb57_4_k_cu_2035d1026thrust24THRUST_300001_SM_1000_NS12placeholders2_4E
	.align		8
        /*0110*/ 	.dword	_ZN34_INTERNAL_3a47cb57_4_k_cu_2035d1026thrust24THRUST_300001_SM_1000_NS12placeholders2_5E
	.align		8
        /*0118*/ 	.dword	_ZN34_INTERNAL_3a47cb57_4_k_cu_2035d1026thrust24THRUST_300001_SM_1000_NS12placeholders2_6E
	.align		8
        /*0120*/ 	.dword	_ZN34_INTERNAL_3a47cb57_4_k_cu_2035d1026thrust24THRUST_300001_SM_1000_NS12placeholders2_7E
	.align		8
        /*0128*/ 	.dword	_ZN34_INTERNAL_3a47cb57_4_k_cu_2035d1026thrust24THRUST_300001_SM_1000_NS12placeholders2_8E
	.align		8
        /*0130*/ 	.dword	_ZN34_INTERNAL_3a47cb57_4_k_cu_2035d1026thrust24THRUST_300001_SM_1000_NS12placeholders2_9E
	.align		8
        /*0138*/ 	.dword	_ZN34_INTERNAL_3a47cb57_4_k_cu_2035d1026thrust24THRUST_300001_SM_1000_NS12placeholders3_10E


//--------------------- .text._ZN3cub18CUB_300001_SM_10006detail11EmptyKernelIvEEvv --------------------------
	.section	.text._ZN3cub18CUB_300001_SM_10006detail11EmptyKernelIvEEvv,"ax",@progbits
	.align	128
        .global         _ZN3cub18CUB_300001_SM_10006detail11EmptyKernelIvEEvv
        .type           _ZN3cub18CUB_300001_SM_10006detail11EmptyKernelIvEEvv,@function
        .size           _ZN3cub18CUB_300001_SM_10006detail11EmptyKernelIvEEvv,(.L_x_10 - _ZN3cub18CUB_300001_SM_10006detail11EmptyKernelIvEEvv)
        .other          _ZN3cub18CUB_300001_SM_10006detail11EmptyKernelIvEEvv,@"STO_CUDA_ENTRY STV_DEFAULT"
_ZN3cub18CUB_300001_SM_10006detail11EmptyKernelIvEEvv:
.text._ZN3cub18CUB_300001_SM_10006detail11EmptyKernelIvEEvv:
[----:B------:R-:W-:Y:S01]  /*0000*/  LDC R1, c[0x0][0x37c] ;  /* 0x0000df00ff017b82 */ /* 0x000fe20000000800 */
[----:B------:R-:W-:Y:S05]  /*0010*/  EXIT ;  /* 0x000000000000794d */ /* 0x000fea0003800000 */
.L_x_0:
[----:B------:R-:W-:-:S00]  /*0020*/  BRA `(.L_x_0) ;  /* 0xfffffffc00fc7947 */ /* 0x000fc0000383ffff */
[----:B------:R-:W-:-:S00]  /*0030*/  NOP ;  /* 0x0000000000007918 */ /* 0x000fc00000000000 */
        /* <DEDUP_REMOVED lines=12> */
.L_x_10:


//--------------------- .text.bitwise_xor_i64     --------------------------
	.section	.text.bitwise_xor_i64,"ax",@progbits
	.align	128
        .global         bitwise_xor_i64
        .type           bitwise_xor_i64,@function
        .size           bitwise_xor_i64,(.L_x_11 - bitwise_xor_i64)
        .other          bitwise_xor_i64,@"STO_CUDA_ENTRY STV_DEFAULT"
bitwise_xor_i64:
.text.bitwise_xor_i64:
[----:B------:R-:W-:Y:S01]  /*0000*/  LDC R1, c[0x0][0x37c] ;  /* 0x0000df00ff017b82 */ /* 0x000fe20000000800 */
[----:B------:R-:W0:Y:S07]  /*0010*/  S2R R0, SR_TID.X ;  /* 0x0000000000007919 */ /* 0x000e2e0000002100 */
[----:B------:R-:W0:Y:S01]  /*0020*/  S2UR UR4, SR_CTAID.X ;  /* 0x00000000000479c3 */ /* 0x000e220000002500 */
[----:B------:R-:W1:Y:S07]  /*0030*/  LDCU UR5, c[0x0][0x398] ;  /* 0x00007300ff0577ac */ /* 0x000e6e0008000800 */
[----:B------:R-:W0:Y:S02]  /*0040*/  LDC R11, c[0x0][0x360] ;  /* 0x0000d800ff0b7b82 */ /* 0x000e240000000800 */
[----:B0-----:R-:W-:-:S05]  /*0050*/  IMAD R11, R11, UR4, R0 ;  /* 0x000000040b0b7c24 */ /* 0x001fca000f8e0200 */
[----:B-1----:R-:W-:-:S13]  /*0060*/  ISETP.GE.U32.AND P0, PT, R11, UR5, PT ;  /* 0x000000050b007c0c */ /* 0x002fda000bf06070 */
[----:B------:R-:W-:Y:S05]  /*0070*/  @P0 EXIT ;  /* 0x000000000000094d */ /* 0x000fea0003800000 */
[----:B------:R-:W0:Y:S01]  /*0080*/  LDC.64 R2, c[0x0][0x380] ;  /* 0x0000e000ff027b82 */ /* 0x000e220000000a00 */
[----:B------:R-:W1:Y:S07]  /*0090*/  LDCU.64 UR4, c[0x0][0x358] ;  /* 0x00006b00ff0477ac */ /* 0x000e6e0008000a00 */
[----:B------:R-:W2:Y:S08]  /*00a0*/  LDC.64 R4, c[0x0][0x388] ;  /* 0x0000e200ff047b82 */ /* 0x000eb00000000a00 */
[----:B------:R-:W3:Y:S01]  /*00b0*/  LDC.64 R6, c[0x0][0x390] ;  /* 0x0000e400ff067b82 */ /* 0x000ee20000000a00 */
[----:B0-----:R-:W-:-:S06]  /*00c0*/  IMAD.WIDE R2, R11, 0x8, R2 ;  /* 0x000000080b027825 */ /* 0x001fcc00078e0202 */
[----:B-1----:R-:W4:Y:S01]  /*00d0*/  LDG.E.64 R2, desc[UR4][R2.64] ;  /* 0x0000000402027981 */ /* 0x002f22000c1e1b00 */
[----:B--2---:R-:W-:-:S06]  /*00e0*/  IMAD.WIDE R4, R11, 0x8, R4 ;  /* 0x000000080b047825 */ /* 0x004fcc00078e0204 */
[----:B------:R-:W4:Y:S01]  /*00f0*/  LDG.E.64 R4, desc[UR4][R4.64] ;  /* 0x0000000404047981 */ /* 0x000f22000c1e1b00 */
[----:B---3--:R-:W-:Y:S01]  /*0100*/  IMAD.WIDE R6, R11, 0x8, R6 ;  /* 0x000000080b067825 */ /* 0x008fe200078e0206 */
[----:B----4-:R-:W-:Y:S02]  /*0110*/  LOP3.LUT R8, R4, R2, RZ, 0x3c, !PT ;  /* 0x0000000204087212 */ /* 0x010fe400078e3cff */
[----:B------:R-:W-:-:S05]  /*0120*/  LOP3.LUT R9, R5, R3, RZ, 0x3c, !PT ;  /* 0x0000000305097212 */ /* 0x000fca00078e3cff */
[----:B------:R-:W-:Y:S01]  /*0130*/  STG.E.64 desc[UR4][R6.64], R8 ;  /* 0x0000000806007986 */ /* 0x000fe2000c101b04 */
[----:B------:R-:W-:Y:S05]  /*0140*/  EXIT ;  /* 0x000000000000794d */ /* 0x000fea0003800000 */
.L_x_1:
        /* <DEDUP_REMOVED lines=11> */
.L_x_11:


//--------------------- .text.bitwise_xor_u32     --------------------------
	.section	.text.bitwise_xor_u32,"ax",@progbits
	.align	128
        .global         bitwise_xor_u32
        .type           bitwise_xor_u32,@function
        .size           bitwise_xor_u32,(.L_x_12 - bitwise_xor_u32)
        .other          bitwise_xor_u32,@"STO_CUDA_ENTRY STV_DEFAULT"
bitwise_xor_u32:
.text.bitwise_xor_u32:
        /* <DEDUP_REMOVED lines=13> */
[----:B-1----:R-:W4:Y:S01]  /*00d0*/  LDG.E R2, desc[UR4][R2.64] ;  /* 0x0000000402027981 */ /* 0x002f22000c1e1900 */
[----:B--2---:R-:W-:-:S06]  /*00e0*/  IMAD.WIDE R4, R9, 0x4, R4 ;  /* 0x0000000409047825 */ /* 0x004fcc00078e0204 */
[----:B------:R-:W4:Y:S01]  /*00f0*/  LDG.E R5, desc[UR4][R4.64] ;  /* 0x0000000404057981 */ /* 0x000f22000c1e1900 */
[----:B---3--:R-:W-:Y:S01]  /*0100*/  IMAD.WIDE R6, R9, 0x4, R6 ;  /* 0x0000000409067825 */ /* 0x008fe200078e0206 */
[----:B----4-:R-:W-:-:S05]  /*0110*/  LOP3.LUT R9, R5, R2, RZ, 0x3c, !PT ;  /* 0x0000000205097212 */ /* 0x010fca00078e3cff */
[----:B------:R-:W-:Y:S01]  /*0120*/  STG.E desc[UR4][R6.64], R9 ;  /* 0x0000000906007986 */ /* 0x000fe2000c101904 */
[----:B------:R-:W-:Y:S05]  /*0130*/  EXIT ;  /* 0x000000000000794d */ /* 0x000fea0003800000 */
.L_x_2:
        /* <DEDUP_REMOVED lines=12> */
.L_x_12:


//--------------------- .text.bitwise_xor_u8      --------------------------
	.section	.text.bitwise_xor_u8,"ax",@progbits
	.align	128
        .global         bitwise_xor_u8
        .type           bitwise_xor_u8,@function
        .size           bitwise_xor_u8,(.L_x_13 - bitwise_xor_u8)
        .other          bitwise_xor_u8,@"STO_CUDA_ENTRY STV_DEFAULT"
bitwise_xor_u8:
.text.bitwise_xor_u8:
        /* <DEDUP_REMOVED lines=8> */
[----:B------:R-:W0:Y:S01]  /*0080*/  LDCU.128 UR8, c[0x0][0x380] ;  /* 0x00007000ff0877ac */ /* 0x000e220008000c00 */
[----:B------:R-:W-:Y:S01]  /*0090*/  SHF.R.S32.HI R0, RZ, 0x1f, R6 ;  /* 0x0000001fff007819 */ /* 0x000fe20000011406 */
[----:B------:R-:W1:Y:S01]  /*00a0*/  LDCU.64 UR4, c[0x0][0x358] ;  /* 0x00006b00ff0477ac */ /* 0x000e620008000a00 */
[----:B------:R-:W2:Y:S01]  /*00b0*/  LDCU.64 UR6, c[0x0][0x390] ;  /* 0x00007200ff0677ac */ /* 0x000ea20008000a00 */
[C---:B0-----:R-:W-:Y:S02]  /*00c0*/  IADD3 R4, P1, PT, R6.reuse, UR10, RZ ;  /* 0x0000000a06047c10 */ /* 0x041fe4000ff3e0ff */
[----:B------:R-:W-:Y:S02]  /*00d0*/  IADD3 R2, P0, PT, R6, UR8, RZ ;  /* 0x0000000806027c10 */ /* 0x000fe4000ff1e0ff */
[C---:B------:R-:W-:Y:S02]  /*00e0*/  IADD3.X R5, PT, PT, R0.reuse, UR11, RZ, P1, !PT ;  /* 0x0000000b00057c10 */ /* 0x040fe40008ffe4ff */
[----:B------:R-:W-:-:S04]  /*00f0*/  IADD3.X R3, PT, PT, R0, UR9, RZ, P0, !PT ;  /* 0x0000000900037c10 */ /* 0x000fc800087fe4ff */
[----:B-1----:R-:W3:Y:S04]  /*0100*/  LDG.E.U8 R5, desc[UR4][R4.64] ;  /* 0x0000000404057981 */ /* 0x002ee8000c1e1100 */
[----:B------:R-:W3:Y:S01]  /*0110*/  LDG.E.U8 R2, desc[UR4][R2.64] ;  /* 0x0000000402027981 */ /* 0x000ee2000c1e1100 */
[----:B--2---:R-:W-:-:S04]  /*0120*/  IADD3 R6, P0, PT, R6, UR6, RZ ;  /* 0x0000000606067c10 */ /* 0x004fc8000ff1e0ff */
[----:B------:R-:W-:Y:S02]  /*0130*/  IADD3.X R7, PT, PT, R0, UR7, RZ, P0, !PT ;  /* 0x0000000700077c10 */ /* 0x000fe400087fe4ff */
[----:B---3--:R-:W-:-:S05]  /*0140*/  LOP3.LUT R9, R5, R2, RZ, 0x3c, !PT ;  /* 0x0000000205097212 */ /* 0x008fca00078e3cff */
[----:B------:R-:W-:Y:S01]  /*0150*/  STG.E.U8 desc[UR4][R6.64], R9 ;  /* 0x0000000906007986 */ /* 0x000fe2000c101104 */
[----:B------:R-:W-:Y:S05]  /*0160*/  EXIT ;  /* 0x000000000000794d */ /* 0x000fea0003800000 */
.L_x_3:
        /* <DEDUP_REMOVED lines=9> */
.L_x_13:


//--------------------- .text.bitwise_or_i64      --------------------------
	.section	.text.bitwise_or_i64,"ax",@progbits
	.align	128
        .global         bitwise_or_i64
        .type           bitwise_or_i64,@function
        .size           bitwise_or_i64,(.L_x_14 - bitwise_or_i64)
        .other          bitwise_or_i64,@"STO_CUDA_ENTRY STV_DEFAULT"
bitwise_or_i64:
.text.bitwise_or_i64:
        /* <DEDUP_REMOVED lines=21> */
.L_x_4:
        /* <DEDUP_REMOVED lines=11> */
.L_x_14:


//--------------------- .text.bitwise_or_u32      --------------------------
	.section	.text.bitwise_or_u32,"ax",@progbits
	.align	128
        .global         bitwise_or_u32
        .type           bitwise_or_u32,@function
        .size           bitwise_or_u32,(.L_x_15 - bitwise_or_u32)
        .other          bitwise_or_u32,@"STO_CUDA_ENTRY STV_DEFAULT"
bitwise_or_u32:
.text.bitwise_or_u32:
        /* <DEDUP_REMOVED lines=20> */
.L_x_5:
        /* <DEDUP_REMOVED lines=12> */
.L_x_15:


//--------------------- .text.bitwise_or_u8       --------------------------
	.section	.text.bitwise_or_u8,"ax",@progbits
	.align	128
        .global         bitwise_or_u8
        .type           bitwise_or_u8,@function
        .size           bitwise_or_u8,(.L_x_16 - bitwise_or_u8)
        .other          bitwise_or_u8,@"STO_CUDA_ENTRY STV_DEFAULT"
bitwise_or_u8:
.text.bitwise_or_u8:
        /* <DEDUP_REMOVED lines=23> */
.L_x_6:
        /* <DEDUP_REMOVED lines=9> */
.L_x_16:


//--------------------- .text.bitwise_and_i64     --------------------------
	.section	.text.bitwise_and_i64,"ax",@progbits
	.align	128
        .global         bitwise_and_i64
        .type           bitwise_and_i64,@function
        .size           bitwise_and_i64,(.L_x_17 - bitwise_and_i64)
        .other          bitwise_and_i64,@"STO_CUDA_ENTRY STV_DEFAULT"
bitwise_and_i64:
.text.bitwise_and_i64:
        /* <DEDUP_REMOVED lines=21> */
.L_x_7:
        /* <DEDUP_REMOVED lines=11> */
.L_x_17:


//--------------------- .text.bitwise_and_u32     --------------------------
	.section	.text.bitwise_and_u32,"ax",@progbits
	.align	128
        .global         bitwise_and_u32
        .type           bitwise_and_u32,@function
        .size           bitwise_and_u32,(.L_x_18 - bitwise_and_u32)
        .other          bitwise_and_u32,@"STO_CUDA_ENTRY STV_DEFAULT"
bitwise_and_u32:
.text.bitwise_and_u32:
        /* <DEDUP_REMOVED lines=20> */
.L_x_8:
        /* <DEDUP_REMOVED lines=12> */
.L_x_18:


//--------------------- .text.bitwise_and_u8      --------------------------
	.section	.text.bitwise_and_u8,"ax",@progbits
	.align	128
        .global         bitwise_and_u8
        .type           bitwise_and_u8,@function
        .size           bitwise_and_u8,(.L_x_19 - bitwise_and_u8)
        .other          bitwise_and_u8,@"STO_CUDA_ENTRY STV_DEFAULT"
bitwise_and_u8:
.text.bitwise_and_u8:
        /* <DEDUP_REMOVED lines=23> */
.L_x_9:
        /* <DEDUP_REMOVED lines=9> */
.L_x_19:


//--------------------- .nv.shared.reserved.0     --------------------------
	.section	.nv.shared.reserved.0,"aw",@nobits
	.weak		__nv_reservedSMEM_offset_0_alias
	.size		__nv_reservedSMEM_offset_0_alias, 0, 64
	.other		__nv_reservedSMEM_offset_0_alias,@"STO_CUDA_RESERVED_SHARED STV_DEFAULT"
__nv_reservedSMEM_offset_0_alias:
	.zero		0
	.zero		64


//--------------------- .nv.global                --------------------------
	.section	.nv.global,"aw",@nobits
.nv.global:
	.type		_ZN34_INTERNAL_3a47cb57_4_k_cu_2035d1026thrust24THRUST_300001_SM_1000_NS12placeholders2_5E,@object
	.size		_ZN34_INTERNAL_3a47cb57_4_k_cu_2035d1026thrust24THRUST_300001_SM_1000_NS12placeholders2_5E,(_ZN34_INTERNAL_3a47cb57_4_k_cu_2035d1024cuda3std3__45__cpo6cbeginE - _ZN34_INTERNAL_3a47cb57_4_k_cu_2035d1026thrust24THRUST_300001_SM_1000_NS12placeholders2_5E)
_ZN34_INTERNAL_3a47cb57_4_k_cu_2035d1026thrust24THRUST_300001_SM_1000_NS12placeholders2_5E:
	.zero		1
	.type		_ZN34_INTERNAL_3a47cb57_4_k_cu_2035d1024cuda3std3__45__cpo6cbeginE,@object
	.size		_ZN34_INTERNAL_3a47cb57_4_k_cu_2035d1024cuda3std3__45__cpo6cbeginE,(_ZN34_INTERNAL_3a47cb57_4_k_cu_2035d1024cuda3std6ranges3__45__cpo6cbeginE - _ZN34_INTERNAL_3a47cb57_4_k_cu_2035d1024cuda3std3__45__cpo6cbeginE)
_ZN34_INTERNAL_3a47cb57_4_k_cu_2035d1024cuda3std3__45__cpo6cbeginE:
	.zero		1
	.type		_ZN34_INTERNAL_3a47cb57_4_k_cu_2035d1024cuda3std6ranges3__45__cpo6cbeginE,@object
	.size		_ZN34_INTERNAL_3a47cb57_4_k_cu_2035d1024cuda3std6ranges3__45__cpo6cbeginE,(_ZN34_INTERNAL_3a47cb57_4_k_cu_2035d1024cuda3std3__48in_placeE - _ZN34_INTERNAL_3a47cb57_4_k_cu_2035d1024cuda3std6ranges3__45__cpo6cbeginE)
_ZN34_INTERNAL_3a47cb57_4_k_cu_2035d1024cuda3std6ranges3__45__cpo6cbeginE:
	.zero		1
	.type		_ZN34_INTERNAL_3a47cb57_4_k_cu_2035d1024cuda3std3__48in_placeE,@object
	.size		_ZN34_INTERNAL_3a47cb57_4_k_cu_2035d1024cuda3std3__48in_placeE,(_ZN34_INTERNAL_3a47cb57_4_k_cu_2035d1024cuda3std6ranges3__45__cpo4sizeE - _ZN34_INTERNAL_3a47cb57_4_k_cu_2035d1024cuda3std3__48in_placeE)
_ZN34_INTERNAL_3a47cb57_4_k_cu_2035d1024cuda3std3__48in_placeE:
	.zero		1
	.type		_ZN34_INTERNAL_3a47cb57_4_k_cu_2035d1024cuda3std6ranges3__45__cpo4sizeE,@object
	.size		_ZN34_INTERNAL_3a47cb57_4_k_cu_2035d1024cuda3std6ranges3__45__cpo4sizeE,(_ZN34_INTERNAL_3a47cb57_4_k_cu_2035d1026thrust24THRUST_300001_SM_1000_NS12placeholders2_9E - _ZN34_INTERNAL_3a47cb57_4_k_cu_2035d1024cuda3std6ranges3__45__cpo4sizeE)
_ZN34_INTERNAL_3a47cb57_4_k_cu_2035d1024cuda3std6ranges3__45__cpo4sizeE:
	.zero		1
	.type		_ZN34_INTERNAL_3a47cb57_4_k_cu_2035d1026thrust24THRUST_300001_SM_1000_NS12placeholders2_9E,@object
	.size		_ZN34_INTERNAL_3a47cb57_4_k_cu_2035d1026thrust24THRUST_300001_SM_1000_NS12placeholders2_9E,(_ZN34_INTERNAL_3a47cb57_4_k_cu_2035d1024cuda3std3__45__cpo7crbeginE - _ZN34_INTERNAL_3a47cb57_4_k_cu_2035d1026thrust24THRUST_300001_SM_1000_NS12placeholders2_9E)
_ZN34_INTERNAL_3a47cb57_4_k_cu_2035d1026thrust24THRUST_300001_SM_1000_NS12placeholders2_9E:
	.zero		1
	.type		_ZN34_INTERNAL_3a47cb57_4_k_cu_2035d1024cuda3std3__45__cpo7crbeginE,@object
	.size		_ZN34_INTERNAL_3a47cb57_4_k_cu_2035d1024cuda3std3__45__cpo7crbeginE,(_ZN34_INTERNAL_3a47cb57_4_k_cu_2035d1024cuda3std6ranges3__45__cpo4nextE - _ZN34_INTERNAL_3a47cb57_4_k_cu_2035d1024cuda3std3__45__cpo7crbeginE)
_ZN34_INTERNAL_3a47cb57_4_k_cu_2035d1024cuda3std3__45__cpo7crbeginE:
	.zero		1
	.type		_ZN34_INTERNAL_3a47cb57_4_k_cu_2035d1024cuda3std6ranges3__45__cpo4nextE,@object
	.size		_ZN34_INTERNAL_3a47cb57_4_k_cu_2035d1024cuda3std6ranges3__45__cpo4nextE,(_ZN34_INTERNAL_3a47cb57_4_k_cu_2035d1024cuda3std6ranges3__45__cpo4swapE - _ZN34_INTERNAL_3a47cb57_4_k_cu_2035d1024cuda3std6ranges3__45__cpo4nextE)
_ZN34_INTERNAL_3a47cb57_4_k_cu_2035d1024cuda3std6ranges3__45__cpo4nextE:
	.zero		1
	.type		_ZN34_INTERNAL_3a47cb57_4_k_cu_2035d1024cuda3std6ranges3__45__cpo4swapE,@object
	.size		_ZN34_INTERNAL_3a47cb57_4_k_cu_2035d1024cuda3std6ranges3__45__cpo4swapE,(_ZN34_INTERNAL_3a47cb57_4_k_cu_2035d1026thrust24THRUST_300001_SM_1000_NS12placeholders2_1E - _ZN34_INTERNAL_3a47cb57_4_k_cu_2035d1024cuda3std6ranges3__45__cpo4swapE)
_ZN34_INTERNAL_3a47cb57_4_k_cu_2035d1024cuda3std6ranges3__45__cpo4swapE:
	.zero		1
	.type		_ZN34_INTERNAL_3a47cb57_4_k_cu_2035d1026thrust24THRUST_300001_SM_1000_NS12placeholders2_1E,@object
	.size		_ZN34_INTERNAL_3a47cb57_4_k_cu_2035d1026thrust24THRUST_300001_SM_1000_NS12placeholders2_1E,(_ZN34_INTERNAL_3a47cb57_4_k_cu_2035d1026thrust24THRUST_300001_SM_1000_NS12placeholders2_3E - _ZN34_INTERNAL_3a47cb57_4_k_cu_2035d1026thrust24THRUST_300001_SM_1000_NS12placeholders2_1E)
_ZN34_INTERNAL_3a47cb57_4_k_cu_2035d1026thrust24THRUST_300001_SM_1000_NS12placeholders2_1E:
	.zero		1
	.type		_ZN34_INTERNAL_3a47cb57_4_k_cu_2035d1026thrust24THRUST_300001_SM_1000_NS12placeholders2_3E,@object
	.size		_ZN34_INTERNAL_3a47cb57_4_k_cu_2035d1026thrust24THRUST_300001_SM_1000_NS12placeholders2_3E,(_ZN34_INTERNAL_3a47cb57_4_k_cu_2035d1024cuda3std3__45__cpo5beginE - _ZN34_INTERNAL_3a47cb57_4_k_cu_2035d1026thrust24THRUST_300001_SM_1000_NS12placeholders2_3E)
_ZN34_INTERNAL_3a47cb57_4_k_cu_2035d1026thrust24THRUST_300001_SM_1000_NS12placeholders2_3E:
	.zero		1
	.type		_ZN34_INTERNAL_3a47cb57_4_k_cu_2035d1024cuda3std3__45__cpo5beginE,@object
	.size		_ZN34_INTERNAL_3a47cb57_4_k_cu_2035d1024cuda3std3__45__cpo5beginE,(_ZN34_INTERNAL_3a47cb57_4_k_cu_2035d1024cuda3std6ranges3__45__cpo5beginE - _ZN34_INTERNAL_3a47cb57_4_k_cu_2035d1024cuda3std3__45__cpo5beginE)
_ZN34_INTERNAL_3a47cb57_4_k_cu_2035d1024cuda3std3__45__cpo5beginE:
	.zero		1
	.type		_ZN34_INTERNAL_3a47cb57_4_k_cu_2035d1024cuda3std6ranges3__45__cpo5beginE,@object
	.size		_ZN34_INTERNAL_3a47cb57_4_k_cu_2035d1024cuda3std6ranges3__45__cpo5beginE,(_ZN34_INTERNAL_3a47cb57_4_k_cu_2035d1024cuda3std3__436_GLOBAL__N__3a47cb57_4_k_cu_2035d1026ignoreE - _ZN34_INTERNAL_3a47cb57_4_k_cu_2035d1024cuda3std6ranges3__45__cpo5beginE)
_ZN34_INTERNAL_3a47cb57_4_k_cu_2035d1024cuda3std6ranges3__45__cpo5beginE:
	.zero		1
	.type		_ZN34_INTERNAL_3a47cb57_4_k_cu_2035d1024cuda3std3__436_GLOBAL__N__3a47cb57_4_k_cu_2035d1026ignoreE,@object
	.size		_ZN34_INTERNAL_3a47cb57_4_k_cu_2035d1024cuda3std3__436_GLOBAL__N__3a47cb57_4_k_cu_2035d1026ignoreE,(_ZN34_INTERNAL_3a47cb57_4_k_cu_2035d1024cuda3std6ranges3__45__cpo4dataE - _ZN34_INTERNAL_3a47cb57_4_k_cu_2035d1024cuda3std3__436_GLOBAL__N__3a47cb57_4_k_cu_2035d1026ignoreE)
_ZN34_INTERNAL_3a47cb57_4_k_cu_2035d1024cuda3std3__436_GLOBAL__N__3a47cb57_4_k_cu_2035d1026ignoreE:
	.zero		1
	.type		_ZN34_INTERNAL_3a47cb57_4_k_cu_2035d1024cuda3std6ranges3__45__cpo4dataE,@object
	.size		_ZN34_INTERNAL_3a47cb57_4_k_cu_2035d1024cuda3std6ranges3__45__cpo4dataE,(_ZN34_INTERNAL_3a47cb57_4_k_cu_2035d1026thrust24THRUST_300001_SM_1000_NS12placeholders2_7E - _ZN34_INTERNAL_3a47cb57_4_k_cu_2035d1024cuda3std6ranges3__45__cpo4dataE)
_ZN34_INTERNAL_3a47cb57_4_k_cu_2035d1024cuda3std6ranges3__45__cpo4dataE:
	.zero		1
	.type		_ZN34_INTERNAL_3a47cb57_4_k_cu_2035d1026thrust24THRUST_300001_SM_1000_NS12placeholders2_7E,@object
	.size		_ZN34_INTERNAL_3a47cb57_4_k_cu_2035d1026thrust24THRUST_300001_SM_1000_NS12placeholders2_7E,(_ZN34_INTERNAL_3a47cb57_4_k_cu_2035d1024cuda3std3__45__cpo6rbeginE - _ZN34_INTERNAL_3a47cb57_4_k_cu_2035d1026thrust24THRUST_300001_SM_1000_NS12placeholders2_7E)
_ZN34_INTERNAL_3a47cb57_4_k_cu_2035d1026thrust24THRUST_300001_SM_1000_NS12placeholders2_7E:
	.zero		1
	.type		_ZN34_INTERNAL_3a47cb57_4_k_cu_2035d1024cuda3std3__45__cpo6rbeginE,@object
	.size		_ZN34_INTERNAL_3a47cb57_4_k_cu_2035d1024cuda3std3__45__cpo6rbeginE,(_ZN34_INTERNAL_3a47cb57_4_k_cu_2035d1024cuda3std6ranges3__45__cpo7advanceE - _ZN34_INTERNAL_3a47cb57_4_k_cu_2035d1024cuda3std3__45__cpo6rbeginE)
_ZN34_INTERNAL_3a47cb57_4_k_cu_2035d1024cuda3std3__45__cpo6rbeginE:
	.zero		1
	.type		_ZN34_INTERNAL_3a47cb57_4_k_cu_2035d1024cuda3std6ranges3__45__cpo7advanceE,@object
	.size		_ZN34_INTERNAL_3a47cb57_4_k_cu_2035d1024cuda3std6ranges3__45__cpo7advanceE,(_ZN34_INTERNAL_3a47cb57_4_k_cu_2035d1024cuda3std3__47nulloptE - _ZN34_INTERNAL_3a47cb57_4_k_cu_2035d1024cuda3std6ranges3__45__cpo7advanceE)
_ZN34_INTERNAL_3a47cb57_4_k_cu_2035d1024cuda3std6ranges3__45__cpo7advanceE:
	.zero		1
	.type		_ZN34_INTERNAL_3a47cb57_4_k_cu_2035d1024cuda3std3__47nulloptE,@object
	.size		_ZN34_INTERNAL_3a47cb57_4_k_cu_2035d1024cuda3std3__47nulloptE,(_ZN34_INTERNAL_3a47cb57_4_k_cu_2035d1024cuda3std6ranges3__45__cpo8distanceE - _ZN34_INTERNAL_3a47cb57_4_k_cu_2035d1024cuda3std3__47nulloptE)
_ZN34_INTERNAL_3a47cb57_4_k_cu_2035d1024cuda3std3__47nulloptE:
	.zero		1
	.type		_ZN34_INTERNAL_3a47cb57_4_k_cu_2035d1024cuda3std6ranges3__45__cpo8distanceE,@object
	.size		_ZN34_INTERNAL_3a47cb57_4_k_cu_2035d1024cuda3std6ranges3__45__cpo8distanceE,(_ZN34_INTERNAL_3a47cb57_4_k_cu_2035d1026thrust24THRUST_300001_SM_1000_NS12placeholders2_6E - _ZN34_INTERNAL_3a47cb57_4_k_cu_2035d1024cuda3std6ranges3__45__cpo8distanceE)
_ZN34_INTERNAL_3a47cb57_4_k_cu_2035d1024cuda3std6ranges3__45__cpo8distanceE:
	.zero		1
	.type		_ZN34_INTERNAL_3a47cb57_4_k_cu_2035d1026thrust24THRUST_300001_SM_1000_NS12placeholders2_6E,@object
	.size		_ZN34_INTERNAL_3a47cb57_4_k_cu_2035d1026thrust24THRUST_300001_SM_1000_NS12placeholders2_6E,(_ZN34_INTERNAL_3a47cb57_4_k_cu_2035d1024cuda3std3__45__cpo4cendE - _ZN34_INTERNAL_3a47cb57_4_k_cu_2035d1026thrust24THRUST_300001_SM_1000_NS12placeholders2_6E)
_ZN34_INTERNAL_3a47cb57_4_k_cu_2035d1026thrust24THRUST_300001_SM_1000_NS12placeholders2_6E:
	.zero		1
	.type		_ZN34_INTERNAL_3a47cb57_4_k_cu_2035d1024cuda3std3__45__cpo4cendE,@object
	.size		_ZN34_INTERNAL_3a47cb57_4_k_cu_2035d1024cuda3std3__45__cpo4cendE,(_ZN34_INTERNAL_3a47cb57_4_k_cu_2035d1024cuda3std6ranges3__45__cpo4cendE - _ZN34_INTERNAL_3a47cb57_4_k_cu_2035d1024cuda3std3__45__cpo4cendE)
_ZN34_INTERNAL_3a47cb57_4_k_cu_2035d1024cuda3std3__45__cpo4cendE:
	.zero		1
	.type		_ZN34_INTERNAL_3a47cb57_4_k_cu_2035d1024cuda3std6ranges3__45__cpo4cendE,@object
	.size		_ZN34_INTERNAL_3a47cb57_4_k_cu_2035d1024cuda3std6ranges3__45__cpo4cendE,(_ZN34_INTERNAL_3a47cb57_4_k_cu_2035d1024cuda3std3__420unreachable_sentinelE - _ZN34_INTERNAL_3a47cb57_4_k_cu_2035d1024cuda3std6ranges3__45__cpo4cendE)
_ZN34_INTERNAL_3a47cb57_4_k_cu_2035d1024cuda3std6ranges3__45__cpo4cendE:
	.zero		1
	.type		_ZN34_INTERNAL_3a47cb57_4_k_cu_2035d1024cuda3std3__420unreachable_sentinelE,@object
	.size		_ZN34_INTERNAL_3a47cb57_4_k_cu_2035d1024cuda3std3__420unreachable_sentinelE,(_ZN34_INTERNAL_3a47cb57_4_k_cu_2035d1024cuda3std6ranges3__45__cpo5ssizeE - _ZN34_INTERNAL_3a47cb57_4_k_cu_2035d1024cuda3std3__420unreachable_sentinelE)
_ZN34_INTERNAL_3a47cb57_4_k_cu_2035d1024cuda3std3__420unreachable_sentinelE:
	.zero		1
	.type		_ZN34_INTERNAL_3a47cb57_4_k_cu_2035d1024cuda3std6ranges3__45__cpo5ssizeE,@object
	.size		_ZN34_INTERNAL_3a47cb57_4_k_cu_2035d1024cuda3std6ranges3__45__cpo5ssizeE,(_ZN34_INTERNAL_3a47cb57_4_k_cu_2035d1026thrust24THRUST_300001_SM_1000_NS12placeholders3_10E - _ZN34_INTERNAL_3a47cb57_4_k_cu_2035d1024cuda3std6ranges3__45__cpo5ssizeE)
_ZN34_INTERNAL_3a47cb57_4_k_cu_2035d1024cuda3std6ranges3__45__cpo5ssizeE:
	.zero		1
	.type		_ZN34_INTERNAL_3a47cb57_4_k_cu_2035d1026thrust24THRUST_300001_SM_1000_NS12placeholders3_10E,@object
	.size		_ZN34_INTERNAL_3a47cb57_4_k_cu_2035d1026thrust24THRUST_300001_SM_1000_NS12placeholders3_10E,(_ZN34_INTERNAL_3a47cb57_4_k_cu_2035d1024cuda3std3__45__cpo5crendE - _ZN34_INTERNAL_3a47cb57_4_k_cu_2035d1026thrust24THRUST_300001_SM_1000_NS12placeholders3_10E)
_ZN34_INTERNAL_3a47cb57_4_k_cu_2035d1026thrust24THRUST_300001_SM_1000_NS12placeholders3_10E:
	.zero		1
	.type		_ZN34_INTERNAL_3a47cb57_4_k_cu_2035d1024cuda3std3__45__cpo5crendE,@object
	.size		_ZN34_INTERNAL_3a47cb57_4_k_cu_2035d1024cuda3std3__45__cpo5crendE,(_ZN34_INTERNAL_3a47cb57_4_k_cu_2035d1024cuda3std6ranges3__45__cpo4prevE - _ZN34_INTERNAL_3a47cb57_4_k_cu_2035d1024cuda3std3__45__cpo5crendE)
_ZN34_INTERNAL_3a47cb57_4_k_cu_2035d1024cuda3std3__45__cpo5crendE:
	.zero		1
	.type		_ZN34_INTERNAL_3a47cb57_4_k_cu_2035d1024cuda3std6ranges3__45__cpo4prevE,@object
	.size		_ZN34_INTERNAL_3a47cb57_4_k_cu_2035d1024cuda3std6ranges3__45__cpo4prevE,(_ZN34_INTERNAL_3a47cb57_4_k_cu_2035d1024cuda3std6ranges3__45__cpo9iter_moveE - _ZN34_INTERNAL_3a47cb57_4_k_cu_2035d1024cuda3std6ranges3__45__cpo4prevE)
_ZN34_INTERNAL_3a47cb57_4_k_cu_2035d1024cuda3std6ranges3__45__cpo4prevE:
	.zero		1
	.type		_ZN34_INTERNAL_3a47cb57_4_k_cu_2035d1024cuda3std6ranges3__45__cpo9iter_moveE,@object
	.size		_ZN34_INTERNAL_3a47cb57_4_k_cu_2035d1024cuda3std6ranges3__45__cpo9iter_moveE,(_ZN34_INTERNAL_3a47cb57_4_k_cu_2035d1026thrust24THRUST_300001_SM_1000_NS12placeholders2_2E - _ZN34_INTERNAL_3a47cb57_4_k_cu_2035d1024cuda3std6ranges3__45__cpo9iter_moveE)
_ZN34_INTERNAL_3a47cb57_4_k_cu_2035d1024cuda3std6ranges3__45__cpo9iter_moveE:
	.zero		1
	.type		_ZN34_INTERNAL_3a47cb57_4_k_cu_2035d1026thrust24THRUST_300001_SM_1000_NS12placeholders2_2E,@object
	.size		_ZN34_INTERNAL_3a47cb57_4_k_cu_2035d1026thrust24THRUST_300001_SM_1000_NS12placeholders2_2E,(_ZN34_INTERNAL_3a47cb57_4_k_cu_2035d1026thrust24THRUST_300001_SM_1000_NS12placeholders2_4E - _ZN34_INTERNAL_3a47cb57_4_k_cu_2035d1026thrust24THRUST_300001_SM_1000_NS12placeholders2_2E)
_ZN34_INTERNAL_3a47cb57_4_k_cu_2035d1026thrust24THRUST_300001_SM_1000_NS12placeholders2_2E:
	.zero		1
	.type		_ZN34_INTERNAL_3a47cb57_4_k_cu_2035d1026thrust24THRUST_300001_SM_1000_NS12placeholders2_4E,@object
	.size		_ZN34_INTERNAL_3a47cb57_4_k_cu_2035d1026thrust24THRUST_300001_SM_1000_NS12placeholders2_4E,(_ZN34_INTERNAL_3a47cb57_4_k_cu_2035d1024cuda3std3__45__cpo3endE - _ZN34_INTERNAL_3a47cb57_4_k_cu_2035d1026thrust24THRUST_300001_SM_1000_NS12placeholders2_4E)
_ZN34_INTERNAL_3a47cb57_4_k_cu_2035d1026thrust24THRUST_300001_SM_1000_NS12placeholders2_4E:
	.zero		1
	.type		_ZN34_INTERNAL_3a47cb57_4_k_cu_2035d1024cuda3std3__45__cpo3endE,@object
	.size		_ZN34_INTERNAL_3a47cb57_4_k_cu_2035d1024cuda3std3__45__cpo3endE,(_ZN34_INTERNAL_3a47cb57_4_k_cu_2035d1024cuda3std6ranges3__45__cpo3endE - _ZN34_INTERNAL_3a47cb57_4_k_cu_2035d1024cuda3std3__45__cpo3endE)
_ZN34_INTERNAL_3a47cb57_4_k_cu_2035d1024cuda3std3__45__cpo3endE:
	.zero		1
	.type		_ZN34_INTERNAL_3a47cb57_4_k_cu_2035d1024cuda3std6ranges3__45__cpo3endE,@object
	.size		_ZN34_INTERNAL_3a47cb57_4_k_cu_2035d1024cuda3std6ranges3__45__cpo3endE,(_ZN34_INTERNAL_3a47cb57_4_k_cu_2035d1024cuda3std3__419piecewise_constructE - _ZN34_INTERNAL_3a47cb57_4_k_cu_2035d1024cuda3std6ranges3__45__cpo3endE)
_ZN34_INTERNAL_3a47cb57_4_k_cu_2035d1024cuda3std6ranges3__45__cpo3endE:
	.zero		1
	.type		_ZN34_INTERNAL_3a47cb57_4_k_cu_2035d1024cuda3std3__419piecewise_constructE,@object
	.size		_ZN34_INTERNAL_3a47cb57_4_k_cu_2035d1024cuda3std3__419piecewise_constructE,(_ZN34_INTERNAL_3a47cb57_4_k_cu_2035d1024cuda3std6ranges3__45__cpo5cdataE - _ZN34_INTERNAL_3a47cb57_4_k_cu_2035d1024cuda3std3__419piecewise_constructE)
_ZN34_INTERNAL_3a47cb57_4_k_cu_2035d1024cuda3std3__419piecewise_constructE:
	.zero		1
	.type		_ZN34_INTERNAL_3a47cb57_4_k_cu_2035d1024cuda3std6ranges3__45__cpo5cdataE,@object
	.size		_ZN34_INTERNAL_3a47cb57_4_k_cu_2035d1024cuda3std6ranges3__45__cpo5cdataE,(_ZN34_INTERNAL_3a47cb57_4_k_cu_2035d1026thrust24THRUST_300001_SM_1000_NS12placeholders2_8E - _ZN34_INTERNAL_3a47cb57_4_k_cu_2035d1024cuda3std6ranges3__45__cpo5cdataE)
_ZN34_INTERNAL_3a47cb57_4_k_cu_2035d1024cuda3std6ranges3__45__cpo5cdataE:
	.zero		1
	.type		_ZN34_INTERNAL_3a47cb57_4_k_cu_2035d1026thrust24THRUST_300001_SM_1000_NS12placeholders2_8E,@object
	.size		_ZN34_INTERNAL_3a47cb57_4_k_cu_2035d1026thrust24THRUST_300001_SM_1000_NS12placeholders2_8E,(_ZN34_INTERNAL_3a47cb57_4_k_cu_2035d1024cuda3std3__45__cpo4rendE - _ZN34_INTERNAL_3a47cb57_4_k_cu_2035d1026thrust24THRUST_300001_SM_1000_NS12placeholders2_8E)
_ZN34_INTERNAL_3a47cb57_4_k_cu_2035d1026thrust24THRUST_300001_SM_1000_NS12placeholders2_8E:
	.zero		1
	.type		_ZN34_INTERNAL_3a47cb57_4_k_cu_2035d1024cuda3std3__45__cpo4rendE,@object
	.size		_ZN34_INTERNAL_3a47cb57_4_k_cu_2035d1024cuda3std3__45__cpo4rendE,(_ZN34_INTERNAL_3a47cb57_4_k_cu_2035d1024cuda3std6ranges3__45__cpo9iter_swapE - _ZN34_INTERNAL_3a47cb57_4_k_cu_2035d1024cuda3std3__45__cpo4rendE)
_ZN34_INTERNAL_3a47cb57_4_k_cu_2035d1024cuda3std3__45__cpo4rendE:
	.zero		1
	.type		_ZN34_INTERNAL_3a47cb57_4_k_cu_2035d1024cuda3std6ranges3__45__cpo9iter_swapE,@object
	.size		_ZN34_INTERNAL_3a47cb57_4_k_cu_2035d1024cuda3std6ranges3__45__cpo9iter_swapE,(_ZN34_INTERNAL_3a47cb57_4_k_cu_2035d1024cuda3std3__48unexpectE - _ZN34_INTERNAL_3a47cb57_4_k_cu_2035d1024cuda3std6ranges3__45__cpo9iter_swapE)
_ZN34_INTERNAL_3a47cb57_4_k_cu_2035d1024cuda3std6ranges3__45__cpo9iter_swapE:
	.zero		1
	.type		_ZN34_INTERNAL_3a47cb57_4_k_cu_2035d1024cuda3std3__48unexpectE,@object
	.size		_ZN34_INTERNAL_3a47cb57_4_k_cu_2035d1024cuda3std3__48unexpectE,(_ZN34_INTERNAL_3a47cb57_4_k_cu_2035d1026thrust24THRUST_300001_SM_1000_NS6system6detail10sequential3seqE - _ZN34_INTERNAL_3a47cb57_4_k_cu_2035d1024cuda3std3__48unexpectE)
_ZN34_INTERNAL_3a47cb57_4_k_cu_2035d1024cuda3std3__48unexpectE:
	.zero		1
	.type		_ZN34_INTERNAL_3a47cb57_4_k_cu_2035d1026thrust24THRUST_300001_SM_1000_NS6system6detail10sequential3seqE,@object
	.size		_ZN34_INTERNAL_3a47cb57_4_k_cu_2035d1026thrust24THRUST_300001_SM_1000_NS6system6detail10sequential3seqE,(.L_29 - _ZN34_INTERNAL_3a47cb57_4_k_cu_2035d1026thrust24THRUST_300001_SM_1000_NS6system6detail10sequential3seqE)
_ZN34_INTERNAL_3a47cb57_4_k_cu_2035d1026thrust24THRUST_300001_SM_1000_NS6system6detail10sequential3seqE:
	.zero		1
.L_29:


//--------------------- .nv.constant0._ZN3cub18CUB_300001_SM_10006detail11EmptyKernelIvEEvv --------------------------
	.section	.nv.constant0._ZN3cub18CUB_300001_SM_10006detail11EmptyKernelIvEEvv,"a",@progbits
	.sectionflags	@""
	.align	4
.nv.constant0._ZN3cub18CUB_300001_SM_10006detail11EmptyKernelIvEEvv:
	.zero		896


//--------------------- .nv.constant0.bitwise_xor_i64 --------------------------
	.section	.nv.constant0.bitwise_xor_i64,"a",@progbits
	.sectionflags	@""
	.align	4
.nv.constant0.bitwise_xor_i64:
	.zero		924


//--------------------- .nv.constant0.bitwise_xor_u32 --------------------------
	.section	.nv.constant0.bitwise_xor_u32,"a",@progbits
	.sectionflags	@""
	.align	4
.nv.constant0.bitwise_xor_u32:
	.zero		924


//--------------------- .nv.constant0.bitwise_xor_u8 --------------------------
	.section	.nv.constant0.bitwise_xor_u8,"a",@progbits
	.sectionflags	@""
	.align	4
.nv.constant0.bitwise_xor_u8:
	.zero		924


//--------------------- .nv.constant0.bitwise_or_i64 --------------------------
	.section	.nv.constant0.bitwise_or_i64,"a",@progbits
	.sectionflags	@""
	.align	4
.nv.constant0.bitwise_or_i64:
	.zero		924


//--------------------- .nv.constant0.bitwise_or_u32 --------------------------
	.section	.nv.constant0.bitwise_or_u32,"a",@progbits
	.sectionflags	@""
	.align	4
.nv.constant0.bitwise_or_u32:
	.zero		924


//--------------------- .nv.constant0.bitwise_or_u8 --------------------------
	.section	.nv.constant0.bitwise_or_u8,"a",@progbits
	.sectionflags	@""
	.align	4
.nv.constant0.bitwise_or_u8:
	.zero		924


//--------------------- .nv.constant0.bitwise_and_i64 --------------------------
	.section	.nv.constant0.bitwise_and_i64,"a",@progbits
	.sectionflags	@""
	.align	4
.nv.constant0.bitwise_and_i64:
	.zero		924


//--------------------- .nv.constant0.bitwise_and_u32 --------------------------
	.section	.nv.constant0.bitwise_and_u32,"a",@progbits
	.sectionflags	@""
	.align	4
.nv.constant0.bitwise_and_u32:
	.zero		924


//--------------------- .nv.constant0.bitwise_and_u8 --------------------------
	.section	.nv.constant0.bitwise_and_u8,"a",@progbits
	.sectionflags	@""
	.align	4
.nv.constant0.bitwise_and_u8:
	.zero		924


//--------------------- SYMBOLS --------------------------

	.type		.nv.reservedSmem.offset0,@object
	.size		.nv.reservedSmem.offset0,0x4
